	.target	sm_100a

	.elftype	@"ET_EXEC"


//--------------------- .note.nv.tkinfo           --------------------------
	.section	.note.nv.tkinfo,"",@"SHT_NOTE"
	.sectionflags	@"SHF_NOTE_NV_TKINFO"
	.tkinfo
        /*0018*/ 	.word	0x00000002
        /*0030*/ 	.string	""
        /*0030*/ 	.string	"ptxas"
        /*0030*/ 	.string	"Cuda compilation tools, release 13.0, V13.0.88"
        /*0030*/ 	.string	"Build cuda_13.0.r13.0/compiler.36424714_0"
        /*0030*/ 	.string	"-arch sm_100a -m 64 "



//--------------------- .note.nv.cuinfo           --------------------------
	.section	.note.nv.cuinfo,"",@"SHT_NOTE"
	.sectionflags	@"SHF_NOTE_NV_CUINFO"
        /*0018*/ 	.short	0x0002
        /*001a*/ 	.short	0x0064
        /*001c*/ 	.short	0x0082
	.zero		2


//--------------------- .nv.info                  --------------------------
	.section	.nv.info,"",@"SHT_CUDA_INFO"
	.align	4


	//----- nvinfo : EIATTR_REGCOUNT
	.align		4
        /*0000*/ 	.byte	0x04, 0x2f
        /*0002*/ 	.short	(.L_19 - .L_18)
	.align		4
.L_18:
        /*0004*/ 	.word	index@(_ZN7cutlass13device_kernelINS_4conv6kernel13ConvUniversalINS1_16ConvProblemShapeILNS1_8OperatorE2ELi2EEENS1_10collective14CollectiveConvINS1_47MainloopSm100TmaUmmaWarpSpecializedImplicitGemmILS5_2ELi17ELi2ELi1ELi2EN4cute5tupleIJNSA_1CILi1EEESD_SD_EEEEENSB_IJNSC_ILi64EEENSB_IJNSC_ILi128EEEEEENSB_IJNSC_ILi32EEEEEEEEENS_10bfloat16_tESM_NSA_8TiledMMAINSA_8MMA_AtomIJNSA_20SM100_MMA_F16BF16_SSISM_SM_fLi64ELi128ELNSA_4UMMA5MajorE1ELSR_1ELNSQ_7ScaleInE0ELSS_0EEEEEENSA_6LayoutISE_NSB_IJNSC_ILi0EEESW_SW_EEEEENSB_IJNSA_10UnderscoreESZ_SZ_EEEEENS7_6detail27Sm100ImplicitGemmTileTraitsINSA_13SM90_TMA_LOADENSA_14ComposedLayoutINSA_7SwizzleILi3ELi4ELi3EEENSA_18smem_ptr_flag_bitsILi16EEENSV_INSB_IJSG_NSC_ILi8EEEEEENSB_IJSD_SG_EEEEEEEvEENS13_INSA_20SM90_TMA_LOAD_IM2COLES1E_vEEEENS_8epilogue10collective18CollectiveEpilogueINS1J_23Sm100TmaWarpSpecializedILi4ELi2ELi16ELb1ELb0EEEJSL_NSB_IJNSV_ISG_SD_EENSV_ISJ_SD_EEEEESM_NSB_IJlNSB_IJSD_llEEESW_EEESM_S1S_NS1J_6fusion15FusionCallbacksIS1N_NS1T_17LinearCombinationISM_fSM_fLNS_15FloatRoundStyleE2EEESL_S1Q_JEEENSA_5SM1004TMEM4LOAD26SM100_TMEM_LOAD_16dp256b4xES14_NS15_INS16_ILi2ELi4ELi3EEES19_NSV_INSB_IJS1A_SJ_EEENSB_IJSJ_SD_EEEEEEENSA_17SM75_U32x4_LDSM_NENSA_14SM90_TMA_STOREES27_NSA_17SM90_U32x4_STSM_NENSA_39AutoVectorizingCopyWithAssumedAlignmentILi128EEEEEEvvEEEEvNT_6ParamsE)
        /*0008*/ 	.word	0x0000004b


	//----- nvinfo : EIATTR_FRAME_SIZE
	.align		4
.L_19:
        /*000c*/ 	.byte	0x04, 0x11
        /*000e*/ 	.short	(.L_21 - .L_20)
	.align		4
.L_20:
        /*0010*/ 	.word	index@($__internal_2_$__cuda_sm10x_tcgen05_guardrail_trap_unallocated_columns_being_dealloced)
        /*0014*/ 	.word	0x00000008


	//----- nvinfo : EIATTR_FRAME_SIZE
	.align		4
.L_21:
        /*0018*/ 	.byte	0x04, 0x11
        /*001a*/ 	.short	(.L_23 - .L_22)
	.align		4
.L_22:
        /*001c*/ 	.word	index@($__internal_1_$__cuda_sm10x_tcgen05_guardrail_trap_phase_invalid_during_alloc)
        /*0020*/ 	.word	0x00000008


	//----- nvinfo : EIATTR_FRAME_SIZE
	.align		4
.L_23:
        /*0024*/ 	.byte	0x04, 0x11
        /*0026*/ 	.short	(.L_25 - .L_24)
	.align		4
.L_24:
        /*0028*/ 	.word	index@($__internal_0_$__cuda_sm10x_tcgen05_guardrail_trap_col_being_dealloced_not_returned_by_alloc)
        /*002c*/ 	.word	0x00000008


	//----- nvinfo : EIATTR_FRAME_SIZE
	.align		4
.L_25:
        /*0030*/ 	.byte	0x04, 0x11
        /*0032*/ 	.short	(.L_27 - .L_26)
	.align		4
.L_26:
        /*0034*/ 	.word	index@(_ZN7cutlass13device_kernelINS_4conv6kernel13ConvUniversalINS1_16ConvProblemShapeILNS1_8OperatorE2ELi2EEENS1_10collective14CollectiveConvINS1_47MainloopSm100TmaUmmaWarpSpecializedImplicitGemmILS5_2ELi17ELi2ELi1ELi2EN4cute5tupleIJNSA_1CILi1EEESD_SD_EEEEENSB_IJNSC_ILi64EEENSB_IJNSC_ILi128EEEEEENSB_IJNSC_ILi32EEEEEEEEENS_10bfloat16_tESM_NSA_8TiledMMAINSA_8MMA_AtomIJNSA_20SM100_MMA_F16BF16_SSISM_SM_fLi64ELi128ELNSA_4UMMA5MajorE1ELSR_1ELNSQ_7ScaleInE0ELSS_0EEEEEENSA_6LayoutISE_NSB_IJNSC_ILi0EEESW_SW_EEEEENSB_IJNSA_10UnderscoreESZ_SZ_EEEEENS7_6detail27Sm100ImplicitGemmTileTraitsINSA_13SM90_TMA_LOADENSA_14ComposedLayoutINSA_7SwizzleILi3ELi4ELi3EEENSA_18smem_ptr_flag_bitsILi16EEENSV_INSB_IJSG_NSC_ILi8EEEEEENSB_IJSD_SG_EEEEEEEvEENS13_INSA_20SM90_TMA_LOAD_IM2COLES1E_vEEEENS_8epilogue10collective18CollectiveEpilogueINS1J_23Sm100TmaWarpSpecializedILi4ELi2ELi16ELb1ELb0EEEJSL_NSB_IJNSV_ISG_SD_EENSV_ISJ_SD_EEEEESM_NSB_IJlNSB_IJSD_llEEESW_EEESM_S1S_NS1J_6fusion15FusionCallbacksIS1N_NS1T_17LinearCombinationISM_fSM_fLNS_15FloatRoundStyleE2EEESL_S1Q_JEEENSA_5SM1004TMEM4LOAD26SM100_TMEM_LOAD_16dp256b4xES14_NS15_INS16_ILi2ELi4ELi3EEES19_NSV_INSB_IJS1A_SJ_EEENSB_IJSJ_SD_EEEEEEENSA_17SM75_U32x4_LDSM_NENSA_14SM90_TMA_STOREES27_NSA_17SM90_U32x4_STSM_NENSA_39AutoVectorizingCopyWithAssumedAlignmentILi128EEEEEEvvEEEEvNT_6ParamsE)
        /*0038*/ 	.word	0x00000008


	//----- nvinfo : EIATTR_MIN_STACK_SIZE
	.align		4
.L_27:
        /*003c*/ 	.byte	0x04, 0x12
        /*003e*/ 	.short	(.L_29 - .L_28)
	.align		4
.L_28:
        /*0040*/ 	.word	index@(_ZN7cutlass13device_kernelINS_4conv6kernel13ConvUniversalINS1_16ConvProblemShapeILNS1_8OperatorE2ELi2EEENS1_10collective14CollectiveConvINS1_47MainloopSm100TmaUmmaWarpSpecializedImplicitGemmILS5_2ELi17ELi2ELi1ELi2EN4cute5tupleIJNSA_1CILi1EEESD_SD_EEEEENSB_IJNSC_ILi64EEENSB_IJNSC_ILi128EEEEEENSB_IJNSC_ILi32EEEEEEEEENS_10bfloat16_tESM_NSA_8TiledMMAINSA_8MMA_AtomIJNSA_20SM100_MMA_F16BF16_SSISM_SM_fLi64ELi128ELNSA_4UMMA5MajorE1ELSR_1ELNSQ_7ScaleInE0ELSS_0EEEEEENSA_6LayoutISE_NSB_IJNSC_ILi0EEESW_SW_EEEEENSB_IJNSA_10UnderscoreESZ_SZ_EEEEENS7_6detail27Sm100ImplicitGemmTileTraitsINSA_13SM90_TMA_LOADENSA_14ComposedLayoutINSA_7SwizzleILi3ELi4ELi3EEENSA_18smem_ptr_flag_bitsILi16EEENSV_INSB_IJSG_NSC_ILi8EEEEEENSB_IJSD_SG_EEEEEEEvEENS13_INSA_20SM90_TMA_LOAD_IM2COLES1E_vEEEENS_8epilogue10collective18CollectiveEpilogueINS1J_23Sm100TmaWarpSpecializedILi4ELi2ELi16ELb1ELb0EEEJSL_NSB_IJNSV_ISG_SD_EENSV_ISJ_SD_EEEEESM_NSB_IJlNSB_IJSD_llEEESW_EEESM_S1S_NS1J_6fusion15FusionCallbacksIS1N_NS1T_17LinearCombinationISM_fSM_fLNS_15FloatRoundStyleE2EEESL_S1Q_JEEENSA_5SM1004TMEM4LOAD26SM100_TMEM_LOAD_16dp256b4xES14_NS15_INS16_ILi2ELi4ELi3EEES19_NSV_INSB_IJS1A_SJ_EEENSB_IJSJ_SD_EEEEEEENSA_17SM75_U32x4_LDSM_NENSA_14SM90_TMA_STOREES27_NSA_17SM90_U32x4_STSM_NENSA_39AutoVectorizingCopyWithAssumedAlignmentILi128EEEEEEvvEEEEvNT_6ParamsE)
        /*0044*/ 	.word	0x00000008
.L_29:


//--------------------- .nv.compat                --------------------------
	.section	.nv.compat,"",@"SHT_CUDA_COMPAT_INFO"
	.align	4
        /*0000*/ 	.byte	0x02, 0x09, 0x01, 0x00, 0x02, 0x02, 0x02, 0x00, 0x02, 0x05, 0x05, 0x00, 0x03, 0x07, 0x01, 0x01
        /*0010*/ 	.byte	0x02, 0x03, 0x01, 0x00, 0x02, 0x06, 0x01, 0x00, 0x04, 0x0b, 0x08, 0x00, 0x09, 0x00, 0x00, 0x00
        /*0020*/ 	.byte	0x00, 0x00, 0x00, 0x00


//--------------------- .nv.info._ZN7cutlass13device_kernelINS_4conv6kernel13ConvUniversalINS1_16ConvProblemShapeILNS1_8OperatorE2ELi2EEENS1_10collective14CollectiveConvINS1_47MainloopSm100TmaUmmaWarpSpecializedImplicitGemmILS5_2ELi17ELi2ELi1ELi2EN4cute5tupleIJNSA_1CILi1EEESD_SD_EEEEENSB_IJNSC_ILi64EEENSB_IJNSC_ILi128EEEEEENSB_IJNSC_ILi32EEEEEEEEENS_10bfloat16_tESM_NSA_8TiledMMAINSA_8MMA_AtomIJNSA_20SM100_MMA_F16BF16_SSISM_SM_fLi64ELi128ELNSA_4UMMA5MajorE1ELSR_1ELNSQ_7ScaleInE0ELSS_0EEEEEENSA_6LayoutISE_NSB_IJNSC_ILi0EEESW_SW_EEEEENSB_IJNSA_10UnderscoreESZ_SZ_EEEEENS7_6detail27Sm100ImplicitGemmTileTraitsINSA_13SM90_TMA_LOADENSA_14ComposedLayoutINSA_7SwizzleILi3ELi4ELi3EEENSA_18smem_ptr_flag_bitsILi16EEENSV_INSB_IJSG_NSC_ILi8EEEEEENSB_IJSD_SG_EEEEEEEvEENS13_INSA_20SM90_TMA_LOAD_IM2COLES1E_vEEEENS_8epilogue10collective18CollectiveEpilogueINS1J_23Sm100TmaWarpSpecializedILi4ELi2ELi16ELb1ELb0EEEJSL_NSB_IJNSV_ISG_SD_EENSV_ISJ_SD_EEEEESM_NSB_IJlNSB_IJSD_llEEESW_EEESM_S1S_NS1J_6fusion15FusionCallbacksIS1N_NS1T_17LinearCombinationISM_fSM_fLNS_15FloatRoundStyleE2EEESL_S1Q_JEEENSA_5SM1004TMEM4LOAD26SM100_TMEM_LOAD_16dp256b4xES14_NS15_INS16_ILi2ELi4ELi3EEES19_NSV_INSB_IJS1A_SJ_EEENSB_IJSJ_SD_EEEEEEENSA_17SM75_U32x4_LDSM_NENSA_14SM90_TMA_STOREES27_NSA_17SM90_U32x4_STSM_NENSA_39AutoVectorizingCopyWithAssumedAlignmentILi128EEEEEEvvEEEEvNT_6ParamsE --------------------------
	.section	.nv.info._ZN7cutlass13device_kernelINS_4conv6kernel13ConvUniversalINS1_16ConvProblemShapeILNS1_8OperatorE2ELi2EEENS1_10collective14CollectiveConvINS1_47MainloopSm100TmaUmmaWarpSpecializedImplicitGemmILS5_2ELi17ELi2ELi1ELi2EN4cute5tupleIJNSA_1CILi1EEESD_SD_EEEEENSB_IJNSC_ILi64EEENSB_IJNSC_ILi128EEEEEENSB_IJNSC_ILi32EEEEEEEEENS_10bfloat16_tESM_NSA_8TiledMMAINSA_8MMA_AtomIJNSA_20SM100_MMA_F16BF16_SSISM_SM_fLi64ELi128ELNSA_4UMMA5MajorE1ELSR_1ELNSQ_7ScaleInE0ELSS_0EEEEEENSA_6LayoutISE_NSB_IJNSC_ILi0EEESW_SW_EEEEENSB_IJNSA_10UnderscoreESZ_SZ_EEEEENS7_6detail27Sm100ImplicitGemmTileTraitsINSA_13SM90_TMA_LOADENSA_14ComposedLayoutINSA_7SwizzleILi3ELi4ELi3EEENSA_18smem_ptr_flag_bitsILi16EEENSV_INSB_IJSG_NSC_ILi8EEEEEENSB_IJSD_SG_EEEEEEEvEENS13_INSA_20SM90_TMA_LOAD_IM2COLES1E_vEEEENS_8epilogue10collective18CollectiveEpilogueINS1J_23Sm100TmaWarpSpecializedILi4ELi2ELi16ELb1ELb0EEEJSL_NSB_IJNSV_ISG_SD_EENSV_ISJ_SD_EEEEESM_NSB_IJlNSB_IJSD_llEEESW_EEESM_S1S_NS1J_6fusion15FusionCallbacksIS1N_NS1T_17LinearCombinationISM_fSM_fLNS_15FloatRoundStyleE2EEESL_S1Q_JEEENSA_5SM1004TMEM4LOAD26SM100_TMEM_LOAD_16dp256b4xES14_NS15_INS16_ILi2ELi4ELi3EEES19_NSV_INSB_IJS1A_SJ_EEENSB_IJSJ_SD_EEEEEEENSA_17SM75_U32x4_LDSM_NENSA_14SM90_TMA_STOREES27_NSA_17SM90_U32x4_STSM_NENSA_39AutoVectorizingCopyWithAssumedAlignmentILi128EEEEEEvvEEEEvNT_6ParamsE,"",@"SHT_CUDA_INFO"
	.sectionflags	@""
	.align	4


	//----- nvinfo : EIATTR_CUDA_API_VERSION
	.align		4
        /*0000*/ 	.byte	0x04, 0x37
        /*0002*/ 	.short	(.L_31 - .L_30)
.L_30:
        /*0004*/ 	.word	0x00000082


	//----- nvinfo : EIATTR_KPARAM_INFO
	.align		4
.L_31:
        /*0008*/ 	.byte	0x04, 0x17
        /*000a*/ 	.short	(.L_33 - .L_32)
.L_32:
        /*000c*/ 	.word	0x00000000
        /*0010*/ 	.short	0x0000
        /*0012*/ 	.short	0x0000
        /*0014*/ 	.byte	0x00, 0xf0, 0x01, 0x20


	//----- nvinfo : EIATTR_AT_ENTRY_FRAGMENTS
	.align		4
.L_33:
        /*0018*/ 	.byte	0x04, 0x4f
        /*001a*/ 	.short	(.L_35 - .L_34)


	//   ....[0]....
.L_34:
        /*001c*/ 	.word	0x00000006


	//----- nvinfo : EIATTR_RESERVED_SMEM_USED
	.align		4
.L_35:
        /*0020*/ 	.byte	0x01, 0x41
	.zero		2


	//----- nvinfo : EIATTR_SPARSE_MMA_MASK
	.align		4
        /*0024*/ 	.byte	0x03, 0x50
        /*0026*/ 	.short	0x0000


	//----- nvinfo : EIATTR_TCGEN05_1CTA_USED
	.align		4
        /*0028*/ 	.byte	0x01, 0x51
	.zero		2


	//----- nvinfo : EIATTR_MAXREG_COUNT
	.align		4
        /*002c*/ 	.byte	0x03, 0x1b
        /*002e*/ 	.short	0x00ff


	//----- nvinfo : EIATTR_NUM_BARRIERS
	.align		4
        /*0030*/ 	.byte	0x02, 0x4c
        /*0032*/ 	.byte	0x07
	.zero		1


	//----- nvinfo : EIATTR_EXTERNS
	.align		4
        /*0034*/ 	.byte	0x04, 0x0f
        /*0036*/ 	.short	(.L_37 - .L_36)


	//   ....[0]....
	.align		4
.L_36:
        /*0038*/ 	.word	index@(__assertfail)


	//----- nvinfo : EIATTR_MERCURY_ISA_VERSION
	.align		4
.L_37:
        /*003c*/ 	.byte	0x03, 0x5f
        /*003e*/ 	.short	0x0101


	//----- nvinfo : EIATTR_INT_WARP_WIDE_INSTR_OFFSETS
	.align		4
        /*0040*/ 	.byte	0x04, 0x31
        /*0042*/ 	.short	(.L_39 - .L_38)


	//   ....[0]....
.L_38:
        /*0044*/ 	.word	0x00004590


	//   ....[1]....
        /*0048*/ 	.word	0x000045b0


	//   ....[2]....
        /*004c*/ 	.word	0x000045e0


	//   ....[3]....
        /*0050*/ 	.word	0x00005610


	//   ....[4]....
        /*0054*/ 	.word	0x00005670


	//   ....[5]....
        /*0058*/ 	.word	0x00005750


	//   ....[6]....
        /*005c*/ 	.word	0x000057d0


	//   ....[7]....
        /*0060*/ 	.word	0x000058d0


	//   ....[8]....
        /*0064*/ 	.word	0x00005950


	//   ....[9]....
        /*0068*/ 	.word	0x00005a80


	//   ....[10]....
        /*006c*/ 	.word	0x00005b30


	//----- nvinfo : EIATTR_COOP_GROUP_MASK_REGIDS
	.align		4
.L_39:
        /*0070*/ 	.byte	0x04, 0x29
        /*0072*/ 	.short	(.L_41 - .L_40)


	//   ....[0]....
.L_40:
        /*0074*/ 	.word	0xffffffff


	//   ....[1]....
        /*0078*/ 	.word	0xffffffff


	//   ....[2]....
        /*007c*/ 	.word	0xffffffff


	//   ....[3]....
        /*0080*/ 	.word	0xffffffff


	//   ....[4]....
        /*0084*/ 	.word	0xffffffff


	//   ....[5]....
        /*0088*/ 	.word	0xffffffff


	//   ....[6]....
        /*008c*/ 	.word	0xffffffff


	//   ....[7]....
        /*0090*/ 	.word	0xffffffff


	//   ....[8]....
        /*0094*/ 	.word	0xffffffff


	//   ....[9]....
        /*0098*/ 	.word	0xffffffff


	//   ....[10]....
        /*009c*/ 	.word	0xffffffff


	//   ....[11]....
        /*00a0*/ 	.word	0xffffffff


	//----- nvinfo : EIATTR_COOP_GROUP_INSTR_OFFSETS
	.align		4
.L_41:
        /*00a4*/ 	.byte	0x04, 0x28
        /*00a6*/ 	.short	(.L_43 - .L_42)


	//   ....[0]....
.L_42:
        /*00a8*/ 	.word	0x00000090


	//   ....[1]....
        /*00ac*/ 	.word	0x00000500


	//   ....[2]....
        /*00b0*/ 	.word	0x00000840


	//   ....[3]....
        /*00b4*/ 	.word	0x000009e0


	//   ....[4]....
        /*00b8*/ 	.word	0x00000ae0


	//   ....[5]....
        /*00bc*/ 	.word	0x00000c30


	//   ....[6]....
        /*00c0*/ 	.word	0x00002580


	//   ....[7]....
        /*00c4*/ 	.word	0x000039f0


	//   ....[8]....
        /*00c8*/ 	.word	0x00003c00


	//   ....[9]....
        /*00cc*/ 	.word	0x00003c30


	//   ....[10]....
        /*00d0*/ 	.word	0x00004470


	//   ....[11]....
        /*00d4*/ 	.word	0x000046b0


	//----- nvinfo : EIATTR_VRC_CTA_INIT_COUNT
	.align		4
.L_43:
        /*00d8*/ 	.byte	0x02, 0x4a
        /*00da*/ 	.byte	0x80
	.zero		1


	//----- nvinfo : EIATTR_SYSCALL_OFFSETS
	.align		4
        /*00dc*/ 	.byte	0x04, 0x46
        /*00de*/ 	.short	(.L_45 - .L_44)


	//   ....[0]....
.L_44:
        /*00e0*/ 	.word	0x00006bc0


	//   ....[1]....
        /*00e4*/ 	.word	0x00006cb0


	//   ....[2]....
        /*00e8*/ 	.word	0x000073e0


	//   ....[3]....
        /*00ec*/ 	.word	0x00007ca0


	//   ....[4]....
        /*00f0*/ 	.word	0x00008510


	//   ....[5]....
        /*00f4*/ 	.word	0x00008d60


	//----- nvinfo : EIATTR_MBARRIER_INSTR_OFFSETS
	.align		4
.L_45:
        /*00f8*/ 	.byte	0x04, 0x39
        /*00fa*/ 	.short	(.L_47 - .L_46)


	//   ....[0]....
.L_46:
        /*00fc*/ 	.word	0x00000600
        /*0100*/ 	.word	0x000000ff
        /*0104*/ 	.word	0x00000000
        /*0108*/ 	.short	0x0100
        /*010a*/ 	.byte	0x04
	.zero		1


	//   ....[1]....
        /*010c*/ 	.word	0x00000610
        /*0110*/ 	.word	0x000000ff
        /*0114*/ 	.word	0x00000088
        /*0118*/ 	.short	0x0100
        /*011a*/ 	.byte	0x04
	.zero		1


	//   ....[2]....
        /*011c*/ 	.word	0x00000620
        /*0120*/ 	.word	0x000000ff
        /*0124*/ 	.word	0x00000008
        /*0128*/ 	.short	0x0100
        /*012a*/ 	.byte	0x04
	.zero		1


	//   ....[3]....
        /*012c*/ 	.word	0x00000630
        /*0130*/ 	.word	0x000000ff
        /*0134*/ 	.word	0x00000090
        /*0138*/ 	.short	0x0100
        /*013a*/ 	.byte	0x04
	.zero		1


	//   ....[4]....
        /*013c*/ 	.word	0x00000640
        /*0140*/ 	.word	0x000000ff
        /*0144*/ 	.word	0x00000010
        /*0148*/ 	.short	0x0100
        /*014a*/ 	.byte	0x04
	.zero		1


	//   ....[5]....
        /*014c*/ 	.word	0x00000650
        /*0150*/ 	.word	0x000000ff
        /*0154*/ 	.word	0x00000098
        /*0158*/ 	.short	0x0100
        /*015a*/ 	.byte	0x04
	.zero		1


	//   ....[6]....
        /*015c*/ 	.word	0x00000660
        /*0160*/ 	.word	0x000000ff
        /*0164*/ 	.word	0x00000018
        /*0168*/ 	.short	0x0100
        /*016a*/ 	.byte	0x04
	.zero		1


	//   ....[7]....
        /*016c*/ 	.word	0x00000670
        /*0170*/ 	.word	0x000000ff
        /*0174*/ 	.word	0x000000a0
        /*0178*/ 	.short	0x0100
        /*017a*/ 	.byte	0x04
	.zero		1


	//   ....[8]....
        /*017c*/ 	.word	0x00000680
        /*0180*/ 	.word	0x000000ff
        /*0184*/ 	.word	0x00000020
        /*0188*/ 	.short	0x0100
        /*018a*/ 	.byte	0x04
	.zero		1


	//   ....[9]....
        /*018c*/ 	.word	0x00000690
        /*0190*/ 	.word	0x000000ff
        /*0194*/ 	.word	0x000000a8
        /*0198*/ 	.short	0x0100
        /*019a*/ 	.byte	0x04
	.zero		1


	//   ....[10]....
        /*019c*/ 	.word	0x000006a0
        /*01a0*/ 	.word	0x000000ff
        /*01a4*/ 	.word	0x00000028
        /*01a8*/ 	.short	0x0100
        /*01aa*/ 	.byte	0x04
	.zero		1


	//   ....[11]....
        /*01ac*/ 	.word	0x000006b0
        /*01b0*/ 	.word	0x000000ff
        /*01b4*/ 	.word	0x000000b0
        /*01b8*/ 	.short	0x0100
        /*01ba*/ 	.byte	0x04
	.zero		1


	//   ....[12]....
        /*01bc*/ 	.word	0x000006c0
        /*01c0*/ 	.word	0x000000ff
        /*01c4*/ 	.word	0x00000030
        /*01c8*/ 	.short	0x0100
        /*01ca*/ 	.byte	0x04
	.zero		1


	//   ....[13]....
        /*01cc*/ 	.word	0x000006d0
        /*01d0*/ 	.word	0x000000ff
        /*01d4*/ 	.word	0x000000b8
        /*01d8*/ 	.short	0x0100
        /*01da*/ 	.byte	0x04
	.zero		1


	//   ....[14]....
        /*01dc*/ 	.word	0x000006e0
        /*01e0*/ 	.word	0x000000ff
        /*01e4*/ 	.word	0x00000038
        /*01e8*/ 	.short	0x0100
        /*01ea*/ 	.byte	0x04
	.zero		1


	//   ....[15]....
        /*01ec*/ 	.word	0x000006f0
        /*01f0*/ 	.word	0x000000ff
        /*01f4*/ 	.word	0x000000c0
        /*01f8*/ 	.short	0x0100
        /*01fa*/ 	.byte	0x04
	.zero		1


	//   ....[16]....
        /*01fc*/ 	.word	0x00000700
        /*0200*/ 	.word	0x000000ff
        /*0204*/ 	.word	0x00000040
        /*0208*/ 	.short	0x0100
        /*020a*/ 	.byte	0x04
	.zero		1


	//   ....[17]....
        /*020c*/ 	.word	0x00000710
        /*0210*/ 	.word	0x000000ff
        /*0214*/ 	.word	0x000000c8
        /*0218*/ 	.short	0x0100
        /*021a*/ 	.byte	0x04
	.zero		1


	//   ....[18]....
        /*021c*/ 	.word	0x00000720
        /*0220*/ 	.word	0x000000ff
        /*0224*/ 	.word	0x00000048
        /*0228*/ 	.short	0x0100
        /*022a*/ 	.byte	0x04
	.zero		1


	//   ....[19]....
        /*022c*/ 	.word	0x00000730
        /*0230*/ 	.word	0x000000ff
        /*0234*/ 	.word	0x000000d0
        /*0238*/ 	.short	0x0100
        /*023a*/ 	.byte	0x04
	.zero		1


	//   ....[20]....
        /*023c*/ 	.word	0x00000740
        /*0240*/ 	.word	0x000000ff
        /*0244*/ 	.word	0x00000050
        /*0248*/ 	.short	0x0100
        /*024a*/ 	.byte	0x04
	.zero		1


	//   ....[21]....
        /*024c*/ 	.word	0x00000750
        /*0250*/ 	.word	0x000000ff
        /*0254*/ 	.word	0x000000d8
        /*0258*/ 	.short	0x0100
        /*025a*/ 	.byte	0x04
	.zero		1


	//   ....[22]....
        /*025c*/ 	.word	0x00000760
        /*0260*/ 	.word	0x000000ff
        /*0264*/ 	.word	0x00000058
        /*0268*/ 	.short	0x0100
        /*026a*/ 	.byte	0x04
	.zero		1


	//   ....[23]....
        /*026c*/ 	.word	0x00000770
        /*0270*/ 	.word	0x000000ff
        /*0274*/ 	.word	0x000000e0
        /*0278*/ 	.short	0x0100
        /*027a*/ 	.byte	0x04
	.zero		1


	//   ....[24]....
        /*027c*/ 	.word	0x00000780
        /*0280*/ 	.word	0x000000ff
        /*0284*/ 	.word	0x00000060
        /*0288*/ 	.short	0x0100
        /*028a*/ 	.byte	0x04
	.zero		1


	//   ....[25]....
        /*028c*/ 	.word	0x00000790
        /*0290*/ 	.word	0x000000ff
        /*0294*/ 	.word	0x000000e8
        /*0298*/ 	.short	0x0100
        /*029a*/ 	.byte	0x04
	.zero		1


	//   ....[26]....
        /*029c*/ 	.word	0x000007a0
        /*02a0*/ 	.word	0x000000ff
        /*02a4*/ 	.word	0x00000068
        /*02a8*/ 	.short	0x0100
        /*02aa*/ 	.byte	0x04
	.zero		1


	//   ....[27]....
        /*02ac*/ 	.word	0x000007b0
        /*02b0*/ 	.word	0x000000ff
        /*02b4*/ 	.word	0x000000f0
        /*02b8*/ 	.short	0x0100
        /*02ba*/ 	.byte	0x04
	.zero		1


	//   ....[28]....
        /*02bc*/ 	.word	0x000007c0
        /*02c0*/ 	.word	0x000000ff
        /*02c4*/ 	.word	0x00000070
        /*02c8*/ 	.short	0x0100
        /*02ca*/ 	.byte	0x04
	.zero		1


	//   ....[29]....
        /*02cc*/ 	.word	0x000007d0
        /*02d0*/ 	.word	0x000000ff
        /*02d4*/ 	.word	0x000000f8
        /*02d8*/ 	.short	0x0100
        /*02da*/ 	.byte	0x04
	.zero		1


	//   ....[30]....
        /*02dc*/ 	.word	0x000007e0
        /*02e0*/ 	.word	0x000000ff
        /*02e4*/ 	.word	0x00000078
        /*02e8*/ 	.short	0x0100
        /*02ea*/ 	.byte	0x04
	.zero		1


	//   ....[31]....
        /*02ec*/ 	.word	0x000007f0
        /*02f0*/ 	.word	0x000000ff
        /*02f4*/ 	.word	0x00000100
        /*02f8*/ 	.short	0x0100
        /*02fa*/ 	.byte	0x04
	.zero		1


	//   ....[32]....
        /*02fc*/ 	.word	0x00000800
        /*0300*/ 	.word	0x000000ff
        /*0304*/ 	.word	0x00000080
        /*0308*/ 	.short	0x0100
        /*030a*/ 	.byte	0x04
	.zero		1


	//   ....[33]....
        /*030c*/ 	.word	0x00000810
        /*0310*/ 	.word	0x000000ff
        /*0314*/ 	.word	0x00000108
        /*0318*/ 	.short	0x0100
        /*031a*/ 	.byte	0x04
	.zero		1


	//   ....[34]....
        /*031c*/ 	.word	0x00000950
        /*0320*/ 	.word	0x000000ff
        /*0324*/ 	.word	0x00000110
        /*0328*/ 	.short	0x0100
        /*032a*/ 	.byte	0x04
	.zero		1


	//   ....[35]....
        /*032c*/ 	.word	0x00000960
        /*0330*/ 	.word	0x000000ff
        /*0334*/ 	.word	0x00000130
        /*0338*/ 	.short	0x0100
        /*033a*/ 	.byte	0x04
	.zero		1


	//   ....[36]....
        /*033c*/ 	.word	0x00000970
        /*0340*/ 	.word	0x000000ff
        /*0344*/ 	.word	0x00000118
        /*0348*/ 	.short	0x0100
        /*034a*/ 	.byte	0x04
	.zero		1


	//   ....[37]....
        /*034c*/ 	.word	0x00000980
        /*0350*/ 	.word	0x000000ff
        /*0354*/ 	.word	0x00000138
        /*0358*/ 	.short	0x0100
        /*035a*/ 	.byte	0x04
	.zero		1


	//   ....[38]....
        /*035c*/ 	.word	0x00000990
        /*0360*/ 	.word	0x000000ff
        /*0364*/ 	.word	0x00000120
        /*0368*/ 	.short	0x0100
        /*036a*/ 	.byte	0x04
	.zero		1


	//   ....[39]....
        /*036c*/ 	.word	0x000009a0
        /*0370*/ 	.word	0x000000ff
        /*0374*/ 	.word	0x00000140
        /*0378*/ 	.short	0x0100
        /*037a*/ 	.byte	0x04
	.zero		1


	//   ....[40]....
        /*037c*/ 	.word	0x000009b0
        /*0380*/ 	.word	0x000000ff
        /*0384*/ 	.word	0x00000128
        /*0388*/ 	.short	0x0100
        /*038a*/ 	.byte	0x04
	.zero		1


	//   ....[41]....
        /*038c*/ 	.word	0x000009c0
        /*0390*/ 	.word	0x000000ff
        /*0394*/ 	.word	0x00000148
        /*0398*/ 	.short	0x0100
        /*039a*/ 	.byte	0x04
	.zero		1


	//   ....[42]....
        /*039c*/ 	.word	0x00000ab0
        /*03a0*/ 	.word	0x000000ff
        /*03a4*/ 	.word	0x00000150
        /*03a8*/ 	.short	0x0100
        /*03aa*/ 	.byte	0x06
	.zero		1


	//   ....[43]....
        /*03ac*/ 	.word	0x00000ac0
        /*03b0*/ 	.word	0x000000ff
        /*03b4*/ 	.word	0x00000158
        /*03b8*/ 	.short	0x0100
        /*03ba*/ 	.byte	0x06
	.zero		1


	//   ....[44]....
        /*03bc*/ 	.word	0x00000c00
        /*03c0*/ 	.word	0x000000ff
        /*03c4*/ 	.word	0x00000160
        /*03c8*/ 	.short	0x0100
        /*03ca*/ 	.byte	0x06
	.zero		1


	//   ....[45]....
        /*03cc*/ 	.word	0x00000c10
        /*03d0*/ 	.word	0x000000ff
        /*03d4*/ 	.word	0x00000168
        /*03d8*/ 	.short	0x0100
        /*03da*/ 	.byte	0x06
	.zero		1


	//   ....[46]....
        /*03dc*/ 	.word	0x00000d60
        /*03e0*/ 	.word	0x000000ff
        /*03e4*/ 	.word	0x00000170
        /*03e8*/ 	.short	0x0100
        /*03ea*/ 	.byte	0x04
	.zero		1


	//   ....[47]....
        /*03ec*/ 	.word	0x00000d70
        /*03f0*/ 	.word	0x000000ff
        /*03f4*/ 	.word	0x00000180
        /*03f8*/ 	.short	0x0100
        /*03fa*/ 	.byte	0x04
	.zero		1


	//   ....[48]....
        /*03fc*/ 	.word	0x00000d80
        /*0400*/ 	.word	0x000000ff
        /*0404*/ 	.word	0x00000178
        /*0408*/ 	.short	0x0100
        /*040a*/ 	.byte	0x04
	.zero		1


	//   ....[49]....
        /*040c*/ 	.word	0x00000d90
        /*0410*/ 	.word	0x000000ff
        /*0414*/ 	.word	0x00000188
        /*0418*/ 	.short	0x0100
        /*041a*/ 	.byte	0x04
	.zero		1


	//   ....[50]....
        /*041c*/ 	.word	0x00001940
        /*0420*/ 	.word	0x000000ff
        /*0424*/ 	.word	0x00000088
        /*0428*/ 	.short	0x010a
        /*042a*/ 	.byte	0x07
	.zero		1


	//   ....[51]....
        /*042c*/ 	.word	0x00001c80
        /*0430*/ 	.word	0x000000ff
        /*0434*/ 	.word	0x00000088
        /*0438*/ 	.short	0x010a
        /*043a*/ 	.byte	0x29
	.zero		1


	//   ....[52]....
        /*043c*/ 	.word	0x00001df0
        /*0440*/ 	.word	0x000000ff
        /*0444*/ 	.word	0x00000088
        /*0448*/ 	.short	0x010a
        /*044a*/ 	.byte	0x08
	.zero		1


	//   ....[53]....
        /*044c*/ 	.word	0x00002050
        /*0450*/ 	.word	0x000000ff
        /*0454*/ 	.word	0x00000158
        /*0458*/ 	.short	0x0101
        /*045a*/ 	.byte	0x1f
	.zero		1


	//   ....[54]....
        /*045c*/ 	.word	0x00002080
        /*0460*/ 	.word	0x000000ff
        /*0464*/ 	.word	0x00000088
        /*0468*/ 	.short	0x010a
        /*046a*/ 	.byte	0x04
	.zero		1


	//   ....[55]....
        /*046c*/ 	.word	0x000021d0
        /*0470*/ 	.word	0x000000ff
        /*0474*/ 	.word	0x00000088
        /*0478*/ 	.short	0x010a
        /*047a*/ 	.byte	0x21
	.zero		1


	//   ....[56]....
        /*047c*/ 	.word	0x00002340
        /*0480*/ 	.word	0x000000ff
        /*0484*/ 	.word	0x00000088
        /*0488*/ 	.short	0x010a
        /*048a*/ 	.byte	0x08
	.zero		1


	//   ....[57]....
        /*048c*/ 	.word	0x00002590
        /*0490*/ 	.word	0x000000ff
        /*0494*/ 	.word	0x00000160
        /*0498*/ 	.short	0x010a
        /*049a*/ 	.byte	0x1f
	.zero		1


	//   ....[58]....
        /*049c*/ 	.word	0x00002650
        /*04a0*/ 	.word	0x000000ff
        /*04a4*/ 	.word	0x00000000
        /*04a8*/ 	.short	0x0101
        /*04aa*/ 	.byte	0x04
	.zero		1


	//   ....[59]....
        /*04ac*/ 	.word	0x00002c40
        /*04b0*/ 	.word	0x000000ff
        /*04b4*/ 	.word	0x00000000
        /*04b8*/ 	.short	0x010a
        /*04ba*/ 	.byte	0x04
	.zero		1


	//   ....[60]....
        /*04bc*/ 	.word	0x00002ce0
        /*04c0*/ 	.word	0x000000ff
        /*04c4*/ 	.word	0x00000000
        /*04c8*/ 	.short	0x010a
        /*04ca*/ 	.byte	0x05
	.zero		1


	//   ....[61]....
        /*04cc*/ 	.word	0x00002d80
        /*04d0*/ 	.word	0x000000ff
        /*04d4*/ 	.word	0x00000000
        /*04d8*/ 	.short	0x010a
        /*04da*/ 	.byte	0x05
	.zero		1


	//   ....[62]....
        /*04dc*/ 	.word	0x00002e20
        /*04e0*/ 	.word	0x000000ff
        /*04e4*/ 	.word	0x00000000
        /*04e8*/ 	.short	0x010a
        /*04ea*/ 	.byte	0x05
	.zero		1


	//   ....[63]....
        /*04ec*/ 	.word	0x00002ec0
        /*04f0*/ 	.word	0x000000ff
        /*04f4*/ 	.word	0x00000000
        /*04f8*/ 	.short	0x010a
        /*04fa*/ 	.byte	0x05
	.zero		1


	//   ....[64]....
        /*04fc*/ 	.word	0x00002f60
        /*0500*/ 	.word	0x000000ff
        /*0504*/ 	.word	0x00000000
        /*0508*/ 	.short	0x010a
        /*050a*/ 	.byte	0x05
	.zero		1


	//   ....[65]....
        /*050c*/ 	.word	0x00003000
        /*0510*/ 	.word	0x000000ff
        /*0514*/ 	.word	0x00000000
        /*0518*/ 	.short	0x010a
        /*051a*/ 	.byte	0x05
	.zero		1


	//   ....[66]....
        /*051c*/ 	.word	0x000030a0
        /*0520*/ 	.word	0x000000ff
        /*0524*/ 	.word	0x00000000
        /*0528*/ 	.short	0x010a
        /*052a*/ 	.byte	0x05
	.zero		1


	//   ....[67]....
        /*052c*/ 	.word	0x00003140
        /*0530*/ 	.word	0x000000ff
        /*0534*/ 	.word	0x00000000
        /*0538*/ 	.short	0x010a
        /*053a*/ 	.byte	0x05
	.zero		1


	//   ....[68]....
        /*053c*/ 	.word	0x000031e0
        /*0540*/ 	.word	0x000000ff
        /*0544*/ 	.word	0x00000000
        /*0548*/ 	.short	0x010a
        /*054a*/ 	.byte	0x05
	.zero		1


	//   ....[69]....
        /*054c*/ 	.word	0x00003280
        /*0550*/ 	.word	0x000000ff
        /*0554*/ 	.word	0x00000000
        /*0558*/ 	.short	0x010a
        /*055a*/ 	.byte	0x05
	.zero		1


	//   ....[70]....
        /*055c*/ 	.word	0x00003320
        /*0560*/ 	.word	0x000000ff
        /*0564*/ 	.word	0x00000000
        /*0568*/ 	.short	0x010a
        /*056a*/ 	.byte	0x05
	.zero		1


	//   ....[71]....
        /*056c*/ 	.word	0x000033c0
        /*0570*/ 	.word	0x000000ff
        /*0574*/ 	.word	0x00000000
        /*0578*/ 	.short	0x010a
        /*057a*/ 	.byte	0x05
	.zero		1


	//   ....[72]....
        /*057c*/ 	.word	0x00003460
        /*0580*/ 	.word	0x000000ff
        /*0584*/ 	.word	0x00000000
        /*0588*/ 	.short	0x010a
        /*058a*/ 	.byte	0x05
	.zero		1


	//   ....[73]....
        /*058c*/ 	.word	0x00003500
        /*0590*/ 	.word	0x000000ff
        /*0594*/ 	.word	0x00000000
        /*0598*/ 	.short	0x010a
        /*059a*/ 	.byte	0x05
	.zero		1


	//   ....[74]....
        /*059c*/ 	.word	0x000035a0
        /*05a0*/ 	.word	0x000000ff
        /*05a4*/ 	.word	0x00000000
        /*05a8*/ 	.short	0x010a
        /*05aa*/ 	.byte	0x05
	.zero		1


	//   ....[75]....
        /*05ac*/ 	.word	0x00003650
        /*05b0*/ 	.word	0x00000000
        /*05b4*/ 	.word	0x00000000
        /*05b8*/ 	.short	0x010a
        /*05ba*/ 	.byte	0xff
	.zero		1


	//   ....[76]....
        /*05bc*/ 	.word	0x000037a0
        /*05c0*/ 	.word	0x000000ff
        /*05c4*/ 	.word	0x00000168
        /*05c8*/ 	.short	0x010a
        /*05ca*/ 	.byte	0x04
	.zero		1


	//   ....[77]....
        /*05cc*/ 	.word	0x00003840
        /*05d0*/ 	.word	0x000000ff
        /*05d4*/ 	.word	0x00000160
        /*05d8*/ 	.short	0x010a
        /*05da*/ 	.byte	0x04
	.zero		1


	//   ....[78]....
        /*05dc*/ 	.word	0x000038e0
        /*05e0*/ 	.word	0x000000ff
        /*05e4*/ 	.word	0x00000000
        /*05e8*/ 	.short	0x0101
        /*05ea*/ 	.byte	0x05
	.zero		1


	//   ....[79]....
        /*05ec*/ 	.word	0x00003920
        /*05f0*/ 	.word	0x000000ff
        /*05f4*/ 	.word	0x00000168
        /*05f8*/ 	.short	0x0106
        /*05fa*/ 	.byte	0x04
	.zero		1


	//   ....[80]....
        /*05fc*/ 	.word	0x00003960
        /*0600*/ 	.word	0x00000000
        /*0604*/ 	.word	0x00000168
        /*0608*/ 	.short	0x010a
        /*060a*/ 	.byte	0xff
	.zero		1


	//   ....[81]....
        /*060c*/ 	.word	0x00003e70
        /*0610*/ 	.word	0x000000ff
        /*0614*/ 	.word	0x00000160
        /*0618*/ 	.short	0x010a
        /*061a*/ 	.byte	0x13
	.zero		1


	//   ....[82]....
        /*061c*/ 	.word	0x00003f20
        /*0620*/ 	.word	0x000000ff
        /*0624*/ 	.word	0x00000000
        /*0628*/ 	.short	0x0101
        /*062a*/ 	.byte	0x1d
	.zero		1


	//   ....[83]....
        /*062c*/ 	.word	0x00003f30
        /*0630*/ 	.word	0x000000ff
        /*0634*/ 	.word	0x00000180
        /*0638*/ 	.short	0x010a
        /*063a*/ 	.byte	0x17
	.zero		1


	//   ....[84]....
        /*063c*/ 	.word	0x00003ff0
        /*0640*/ 	.word	0x000000ff
        /*0644*/ 	.word	0x00000000
        /*0648*/ 	.short	0x010a
        /*064a*/ 	.byte	0x04
	.zero		1


	//   ....[85]....
        /*064c*/ 	.word	0x00004050
        /*0650*/ 	.word	0x000000ff
        /*0654*/ 	.word	0x00000000
        /*0658*/ 	.short	0x010a
        /*065a*/ 	.byte	0x0f
	.zero		1


	//   ....[86]....
        /*065c*/ 	.word	0x00004190
        /*0660*/ 	.word	0x000000ff
        /*0664*/ 	.word	0x00000000
        /*0668*/ 	.short	0x010a
        /*066a*/ 	.byte	0x04
	.zero		1


	//   ....[87]....
        /*066c*/ 	.word	0x000043c0
        /*0670*/ 	.word	0x000000ff
        /*0674*/ 	.word	0x00000000
        /*0678*/ 	.short	0x010a
        /*067a*/ 	.byte	0x04
	.zero		1


	//   ....[88]....
        /*067c*/ 	.word	0x00004450
        /*0680*/ 	.word	0x000000ff
        /*0684*/ 	.word	0x00000000
        /*0688*/ 	.short	0x010a
        /*068a*/ 	.byte	0x04
	.zero		1


	//   ....[89]....
        /*068c*/ 	.word	0x00004b40
        /*0690*/ 	.word	0x000000ff
        /*0694*/ 	.word	0x00000160
        /*0698*/ 	.short	0x010a
        /*069a*/ 	.byte	0x1f
	.zero		1


	//   ....[90]....
        /*069c*/ 	.word	0x00004bd0
        /*06a0*/ 	.word	0x000000ff
        /*06a4*/ 	.word	0x00000000
        /*06a8*/ 	.short	0x0101
        /*06aa*/ 	.byte	0x38
	.zero		1


	//   ....[91]....
        /*06ac*/ 	.word	0x00005100
        /*06b0*/ 	.word	0x000000ff
        /*06b4*/ 	.word	0x00000158
        /*06b8*/ 	.short	0x010a
        /*06ba*/ 	.byte	0x1f
	.zero		1


	//   ....[92]....
        /*06bc*/ 	.word	0x000055b0
        /*06c0*/ 	.word	0x000000ff
        /*06c4*/ 	.word	0x00000130
        /*06c8*/ 	.short	0x010a
        /*06ca*/ 	.byte	0x1f
	.zero		1


	//   ....[93]....
        /*06cc*/ 	.word	0x00005700
        /*06d0*/ 	.word	0x000000ff
        /*06d4*/ 	.word	0x00000110
        /*06d8*/ 	.short	0x010b
        /*06da*/ 	.byte	0x1f
	.zero		1


	//   ....[94]....
        /*06dc*/ 	.word	0x00005710
        /*06e0*/ 	.word	0x000000ff
        /*06e4*/ 	.word	0x00000000
        /*06e8*/ 	.short	0x0101
        /*06ea*/ 	.byte	0x3d
	.zero		1


	//   ....[95]....
        /*06ec*/ 	.word	0x00005720
        /*06f0*/ 	.word	0x000000ff
        /*06f4*/ 	.word	0x00000138
        /*06f8*/ 	.short	0x010a
        /*06fa*/ 	.byte	0x1f
	.zero		1


	//   ....[96]....
        /*06fc*/ 	.word	0x00005880
        /*0700*/ 	.word	0x000000ff
        /*0704*/ 	.word	0x00000118
        /*0708*/ 	.short	0x010b
        /*070a*/ 	.byte	0x1f
	.zero		1


	//   ....[97]....
        /*070c*/ 	.word	0x00005890
        /*0710*/ 	.word	0x000000ff
        /*0714*/ 	.word	0x00000000
        /*0718*/ 	.short	0x0101
        /*071a*/ 	.byte	0x3c
	.zero		1


	//   ....[98]....
        /*071c*/ 	.word	0x000058a0
        /*0720*/ 	.word	0x000000ff
        /*0724*/ 	.word	0x00000140
        /*0728*/ 	.short	0x010a
        /*072a*/ 	.byte	0x1f
	.zero		1


	//   ....[99]....
        /*072c*/ 	.word	0x00005a00
        /*0730*/ 	.word	0x000000ff
        /*0734*/ 	.word	0x00000120
        /*0738*/ 	.short	0x010b
        /*073a*/ 	.byte	0x1f
	.zero		1


	//   ....[100]....
        /*073c*/ 	.word	0x00005a10
        /*0740*/ 	.word	0x000000ff
        /*0744*/ 	.word	0x00000000
        /*0748*/ 	.short	0x0101
        /*074a*/ 	.byte	0x3b
	.zero		1


	//   ....[101]....
        /*074c*/ 	.word	0x00005a30
        /*0750*/ 	.word	0x000000ff
        /*0754*/ 	.word	0x00000148
        /*0758*/ 	.short	0x010a
        /*075a*/ 	.byte	0x1f
	.zero		1


	//   ....[102]....
        /*075c*/ 	.word	0x00005c10
        /*0760*/ 	.word	0x000000ff
        /*0764*/ 	.word	0x00000128
        /*0768*/ 	.short	0x010b
        /*076a*/ 	.byte	0x1f
	.zero		1


	//   ....[103]....
        /*076c*/ 	.word	0x00005c20
        /*0770*/ 	.word	0x000000ff
        /*0774*/ 	.word	0x00000000
        /*0778*/ 	.short	0x0101
        /*077a*/ 	.byte	0x3a
	.zero		1


	//   ....[104]....
        /*077c*/ 	.word	0x00005c50
        /*0780*/ 	.word	0x000000ff
        /*0784*/ 	.word	0x00000130
        /*0788*/ 	.short	0x010a
        /*078a*/ 	.byte	0x1f
	.zero		1


	//   ....[105]....
        /*078c*/ 	.word	0x00005c70
        /*0790*/ 	.word	0x000000ff
        /*0794*/ 	.word	0x00000138
        /*0798*/ 	.short	0x010a
        /*079a*/ 	.byte	0x1f
	.zero		1


	//   ....[106]....
        /*079c*/ 	.word	0x00005c90
        /*07a0*/ 	.word	0x000000ff
        /*07a4*/ 	.word	0x00000140
        /*07a8*/ 	.short	0x010a
        /*07aa*/ 	.byte	0x1f
	.zero		1


	//   ....[107]....
        /*07ac*/ 	.word	0x00005cd0
        /*07b0*/ 	.word	0x00000000
        /*07b4*/ 	.word	0x00000148
        /*07b8*/ 	.short	0x010a
        /*07ba*/ 	.byte	0xff
	.zero		1


	//   ....[108]....
        /*07bc*/ 	.word	0x00006070
        /*07c0*/ 	.word	0x000000ff
        /*07c4*/ 	.word	0x00000160
        /*07c8*/ 	.short	0x010a
        /*07ca*/ 	.byte	0x30
	.zero		1


	//   ....[109]....
        /*07cc*/ 	.word	0x00006140
        /*07d0*/ 	.word	0x000000ff
        /*07d4*/ 	.word	0x00000000
        /*07d8*/ 	.short	0x0101
        /*07da*/ 	.byte	0x04
	.zero		1


	//   ....[110]....
        /*07dc*/ 	.word	0x00007120
        /*07e0*/ 	.word	0x000000ff
        /*07e4*/ 	.word	0x00000110
        /*07e8*/ 	.short	0x010a
        /*07ea*/ 	.byte	0x30
	.zero		1


	//   ....[111]....
        /*07ec*/ 	.word	0x00007140
        /*07f0*/ 	.word	0x00000043
        /*07f4*/ 	.word	0x00000170
        /*07f8*/ 	.short	0x010a
        /*07fa*/ 	.byte	0xff
	.zero		1


	//   ....[112]....
        /*07fc*/ 	.word	0x00007200
        /*0800*/ 	.word	0x000000ff
        /*0804*/ 	.word	0x00000110
        /*0808*/ 	.short	0x010a
        /*080a*/ 	.byte	0x30
	.zero		1


	//   ....[113]....
        /*080c*/ 	.word	0x000072c0
        /*0810*/ 	.word	0x00000043
        /*0814*/ 	.word	0x00000170
        /*0818*/ 	.short	0x010a
        /*081a*/ 	.byte	0xff
	.zero		1


	//   ....[114]....
        /*081c*/ 	.word	0x00007a10
        /*0820*/ 	.word	0x00000000
        /*0824*/ 	.word	0x00000000
        /*0828*/ 	.short	0x0101
        /*082a*/ 	.byte	0xff
	.zero		1


	//   ....[115]....
        /*082c*/ 	.word	0x00007a20
        /*0830*/ 	.word	0x00000004
        /*0834*/ 	.word	0x00000110
        /*0838*/ 	.short	0x010a
        /*083a*/ 	.byte	0xff
	.zero		1


	//   ....[116]....
        /*083c*/ 	.word	0x00007ad0
        /*0840*/ 	.word	0x00000004
        /*0844*/ 	.word	0x00000110
        /*0848*/ 	.short	0x010a
        /*084a*/ 	.byte	0xff
	.zero		1


	//   ....[117]....
        /*084c*/ 	.word	0x00008280
        /*0850*/ 	.word	0x00000000
        /*0854*/ 	.word	0x00000000
        /*0858*/ 	.short	0x0101
        /*085a*/ 	.byte	0xff
	.zero		1


	//   ....[118]....
        /*085c*/ 	.word	0x000082a0
        /*0860*/ 	.word	0x00000002
        /*0864*/ 	.word	0x00000110
        /*0868*/ 	.short	0x010a
        /*086a*/ 	.byte	0xff
	.zero		1


	//   ....[119]....
        /*086c*/ 	.word	0x00008340
        /*0870*/ 	.word	0x00000002
        /*0874*/ 	.word	0x00000110
        /*0878*/ 	.short	0x010a
        /*087a*/ 	.byte	0xff
	.zero		1


	//   ....[120]....
        /*087c*/ 	.word	0x00008ae0
        /*0880*/ 	.word	0x00000000
        /*0884*/ 	.word	0x00000000
        /*0888*/ 	.short	0x0101
        /*088a*/ 	.byte	0xff
	.zero		1


	//   ....[121]....
        /*088c*/ 	.word	0x00008b00
        /*0890*/ 	.word	0x00000003
        /*0894*/ 	.word	0x00000110
        /*0898*/ 	.short	0x010a
        /*089a*/ 	.byte	0xff
	.zero		1


	//   ....[122]....
        /*089c*/ 	.word	0x00008ba0
        /*08a0*/ 	.word	0x00000003
        /*08a4*/ 	.word	0x00000110
        /*08a8*/ 	.short	0x010a
        /*08aa*/ 	.byte	0xff
	.zero		1


	//   ....[123]....
        /*08ac*/ 	.word	0x00008fa0
        /*08b0*/ 	.word	0x000000ff
        /*08b4*/ 	.word	0x00000000
        /*08b8*/ 	.short	0x0101
        /*08ba*/ 	.byte	0x04
	.zero		1


	//   ....[124]....
        /*08bc*/ 	.word	0x000093a0
        /*08c0*/ 	.word	0x00000000
        /*08c4*/ 	.word	0x00000000
        /*08c8*/ 	.short	0x0101
        /*08ca*/ 	.byte	0xff
	.zero		1


	//   ....[125]....
        /*08cc*/ 	.word	0x00009620
        /*08d0*/ 	.word	0x000000ff
        /*08d4*/ 	.word	0x00000000
        /*08d8*/ 	.short	0x0101
        /*08da*/ 	.byte	0x04
	.zero		1


	//   ....[126]....
        /*08dc*/ 	.word	0x00009650
        /*08e0*/ 	.word	0x00000000
        /*08e4*/ 	.word	0x00000088
        /*08e8*/ 	.short	0x010a
        /*08ea*/ 	.byte	0xff
	.zero		1


	//   ....[127]....
        /*08ec*/ 	.word	0x000096b0
        /*08f0*/ 	.word	0x00000000
        /*08f4*/ 	.word	0x00000088
        /*08f8*/ 	.short	0x010a
        /*08fa*/ 	.byte	0xff
	.zero		1


	//   ....[128]....
        /*08fc*/ 	.word	0x00009710
        /*0900*/ 	.word	0x00000000
        /*0904*/ 	.word	0x00000160
        /*0908*/ 	.short	0x010a
        /*090a*/ 	.byte	0xff
	.zero		1


	//   ....[129]....
        /*090c*/ 	.word	0x00009770
        /*0910*/ 	.word	0x00000000
        /*0914*/ 	.word	0x00000000
        /*0918*/ 	.short	0x010a
        /*091a*/ 	.byte	0xff
	.zero		1


	//   ....[130]....
        /*091c*/ 	.word	0x000097d0
        /*0920*/ 	.word	0x00000000
        /*0924*/ 	.word	0x00000000
        /*0928*/ 	.short	0x010a
        /*092a*/ 	.byte	0xff
	.zero		1


	//   ....[131]....
        /*092c*/ 	.word	0x00009830
        /*0930*/ 	.word	0x00000000
        /*0934*/ 	.word	0x00000000
        /*0938*/ 	.short	0x010a
        /*093a*/ 	.byte	0xff
	.zero		1


	//   ....[132]....
        /*093c*/ 	.word	0x00009890
        /*0940*/ 	.word	0x00000000
        /*0944*/ 	.word	0x00000000
        /*0948*/ 	.short	0x010a
        /*094a*/ 	.byte	0xff
	.zero		1


	//   ....[133]....
        /*094c*/ 	.word	0x000098f0
        /*0950*/ 	.word	0x00000000
        /*0954*/ 	.word	0x00000000
        /*0958*/ 	.short	0x010a
        /*095a*/ 	.byte	0xff
	.zero		1


	//   ....[134]....
        /*095c*/ 	.word	0x00009950
        /*0960*/ 	.word	0x00000000
        /*0964*/ 	.word	0x00000000
        /*0968*/ 	.short	0x010a
        /*096a*/ 	.byte	0xff
	.zero		1


	//   ....[135]....
        /*096c*/ 	.word	0x000099b0
        /*0970*/ 	.word	0x00000000
        /*0974*/ 	.word	0x00000000
        /*0978*/ 	.short	0x010a
        /*097a*/ 	.byte	0xff
	.zero		1


	//   ....[136]....
        /*097c*/ 	.word	0x00009a10
        /*0980*/ 	.word	0x00000000
        /*0984*/ 	.word	0x00000000
        /*0988*/ 	.short	0x010a
        /*098a*/ 	.byte	0xff
	.zero		1


	//   ....[137]....
        /*098c*/ 	.word	0x00009a70
        /*0990*/ 	.word	0x00000000
        /*0994*/ 	.word	0x00000000
        /*0998*/ 	.short	0x010a
        /*099a*/ 	.byte	0xff
	.zero		1


	//   ....[138]....
        /*099c*/ 	.word	0x00009ad0
        /*09a0*/ 	.word	0x00000000
        /*09a4*/ 	.word	0x00000000
        /*09a8*/ 	.short	0x010a
        /*09aa*/ 	.byte	0xff
	.zero		1


	//   ....[139]....
        /*09ac*/ 	.word	0x00009b30
        /*09b0*/ 	.word	0x00000000
        /*09b4*/ 	.word	0x00000000
        /*09b8*/ 	.short	0x010a
        /*09ba*/ 	.byte	0xff
	.zero		1


	//   ....[140]....
        /*09bc*/ 	.word	0x00009b90
        /*09c0*/ 	.word	0x00000000
        /*09c4*/ 	.word	0x00000000
        /*09c8*/ 	.short	0x010a
        /*09ca*/ 	.byte	0xff
	.zero		1


	//   ....[141]....
        /*09cc*/ 	.word	0x00009bf0
        /*09d0*/ 	.word	0x00000000
        /*09d4*/ 	.word	0x00000000
        /*09d8*/ 	.short	0x010a
        /*09da*/ 	.byte	0xff
	.zero		1


	//   ....[142]....
        /*09dc*/ 	.word	0x00009c50
        /*09e0*/ 	.word	0x00000000
        /*09e4*/ 	.word	0x00000000
        /*09e8*/ 	.short	0x010a
        /*09ea*/ 	.byte	0xff
	.zero		1


	//   ....[143]....
        /*09ec*/ 	.word	0x00009cb0
        /*09f0*/ 	.word	0x00000000
        /*09f4*/ 	.word	0x00000000
        /*09f8*/ 	.short	0x010a
        /*09fa*/ 	.byte	0xff
	.zero		1


	//   ....[144]....
        /*09fc*/ 	.word	0x00009d10
        /*0a00*/ 	.word	0x00000000
        /*0a04*/ 	.word	0x00000000
        /*0a08*/ 	.short	0x010a
        /*0a0a*/ 	.byte	0xff
	.zero		1


	//   ....[145]....
        /*0a0c*/ 	.word	0x00009d70
        /*0a10*/ 	.word	0x00000004
        /*0a14*/ 	.word	0x00000168
        /*0a18*/ 	.short	0x010a
        /*0a1a*/ 	.byte	0xff
	.zero		1


	//   ....[146]....
        /*0a1c*/ 	.word	0x00009dd0
        /*0a20*/ 	.word	0x00000004
        /*0a24*/ 	.word	0x00000160
        /*0a28*/ 	.short	0x010a
        /*0a2a*/ 	.byte	0xff
	.zero		1


	//   ....[147]....
        /*0a2c*/ 	.word	0x00009e30
        /*0a30*/ 	.word	0x00000000
        /*0a34*/ 	.word	0x00000160
        /*0a38*/ 	.short	0x010a
        /*0a3a*/ 	.byte	0xff
	.zero		1


	//   ....[148]....
        /*0a3c*/ 	.word	0x00009e90
        /*0a40*/ 	.word	0x00000000
        /*0a44*/ 	.word	0x00000180
        /*0a48*/ 	.short	0x010a
        /*0a4a*/ 	.byte	0xff
	.zero		1


	//   ....[149]....
        /*0a4c*/ 	.word	0x00009ef0
        /*0a50*/ 	.word	0x00000000
        /*0a54*/ 	.word	0x00000000
        /*0a58*/ 	.short	0x010a
        /*0a5a*/ 	.byte	0xff
	.zero		1


	//   ....[150]....
        /*0a5c*/ 	.word	0x00009f50
        /*0a60*/ 	.word	0x00000000
        /*0a64*/ 	.word	0x00000000
        /*0a68*/ 	.short	0x010a
        /*0a6a*/ 	.byte	0xff
	.zero		1


	//   ....[151]....
        /*0a6c*/ 	.word	0x00009fb0
        /*0a70*/ 	.word	0x00000000
        /*0a74*/ 	.word	0x00000000
        /*0a78*/ 	.short	0x010a
        /*0a7a*/ 	.byte	0xff
	.zero		1


	//   ....[152]....
        /*0a7c*/ 	.word	0x0000a010
        /*0a80*/ 	.word	0x00000000
        /*0a84*/ 	.word	0x00000160
        /*0a88*/ 	.short	0x010a
        /*0a8a*/ 	.byte	0xff
	.zero		1


	//   ....[153]....
        /*0a8c*/ 	.word	0x0000a070
        /*0a90*/ 	.word	0x00000003
        /*0a94*/ 	.word	0x00000158
        /*0a98*/ 	.short	0x010a
        /*0a9a*/ 	.byte	0xff
	.zero		1


	//   ....[154]....
        /*0a9c*/ 	.word	0x0000a0d0
        /*0aa0*/ 	.word	0x00000000
        /*0aa4*/ 	.word	0x00000130
        /*0aa8*/ 	.short	0x010a
        /*0aaa*/ 	.byte	0xff
	.zero		1


	//   ....[155]....
        /*0aac*/ 	.word	0x0000a130
        /*0ab0*/ 	.word	0x00000000
        /*0ab4*/ 	.word	0x00000138
        /*0ab8*/ 	.short	0x010a
        /*0aba*/ 	.byte	0xff
	.zero		1


	//   ....[156]....
        /*0abc*/ 	.word	0x0000a190
        /*0ac0*/ 	.word	0x00000000
        /*0ac4*/ 	.word	0x00000140
        /*0ac8*/ 	.short	0x010a
        /*0aca*/ 	.byte	0xff
	.zero		1


	//   ....[157]....
        /*0acc*/ 	.word	0x0000a1f0
        /*0ad0*/ 	.word	0x00000000
        /*0ad4*/ 	.word	0x00000148
        /*0ad8*/ 	.short	0x010a
        /*0ada*/ 	.byte	0xff
	.zero		1


	//   ....[158]....
        /*0adc*/ 	.word	0x0000a250
        /*0ae0*/ 	.word	0x00000000
        /*0ae4*/ 	.word	0x00000130
        /*0ae8*/ 	.short	0x010a
        /*0aea*/ 	.byte	0xff
	.zero		1


	//   ....[159]....
        /*0aec*/ 	.word	0x0000a2b0
        /*0af0*/ 	.word	0x00000000
        /*0af4*/ 	.word	0x00000138
        /*0af8*/ 	.short	0x010a
        /*0afa*/ 	.byte	0xff
	.zero		1


	//   ....[160]....
        /*0afc*/ 	.word	0x0000a310
        /*0b00*/ 	.word	0x00000000
        /*0b04*/ 	.word	0x00000140
        /*0b08*/ 	.short	0x010a
        /*0b0a*/ 	.byte	0xff
	.zero		1


	//   ....[161]....
        /*0b0c*/ 	.word	0x0000a370
        /*0b10*/ 	.word	0x00000000
        /*0b14*/ 	.word	0x00000160
        /*0b18*/ 	.short	0x010a
        /*0b1a*/ 	.byte	0xff
	.zero		1


	//   ....[162]....
        /*0b1c*/ 	.word	0x0000a3d0
        /*0b20*/ 	.word	0x00000002
        /*0b24*/ 	.word	0x00000110
        /*0b28*/ 	.short	0x010a
        /*0b2a*/ 	.byte	0xff
	.zero		1


	//   ....[163]....
        /*0b2c*/ 	.word	0x0000a420
        /*0b30*/ 	.word	0x00000043
        /*0b34*/ 	.word	0x00000170
        /*0b38*/ 	.short	0x010a
        /*0b3a*/ 	.byte	0xff
	.zero		1


	//   ....[164]....
        /*0b3c*/ 	.word	0x0000a470
        /*0b40*/ 	.word	0x00000004
        /*0b44*/ 	.word	0x00000110
        /*0b48*/ 	.short	0x010a
        /*0b4a*/ 	.byte	0xff
	.zero		1


	//   ....[165]....
        /*0b4c*/ 	.word	0x0000a4c0
        /*0b50*/ 	.word	0x00000002
        /*0b54*/ 	.word	0x00000110
        /*0b58*/ 	.short	0x010a
        /*0b5a*/ 	.byte	0xff
	.zero		1


	//   ....[166]....
        /*0b5c*/ 	.word	0x0000a510
        /*0b60*/ 	.word	0x00000003
        /*0b64*/ 	.word	0x00000110
        /*0b68*/ 	.short	0x010a
        /*0b6a*/ 	.byte	0xff
	.zero		1


	//----- nvinfo : EIATTR_NUM_MBARRIERS
	.align		4
.L_47:
        /*0b6c*/ 	.byte	0x03, 0x38
        /*0b6e*/ 	.short	0x0032


	//----- nvinfo : EIATTR_EXIT_INSTR_OFFSETS
	.align		4
        /*0b70*/ 	.byte	0x04, 0x1c
        /*0b72*/ 	.short	(.L_49 - .L_48)


	//   ....[0]....
.L_48:
        /*0b74*/ 	.word	0x00003680


	//   ....[1]....
        /*0b78*/ 	.word	0x00003930


	//   ....[2]....
        /*0b7c*/ 	.word	0x00003990


	//   ....[3]....
        /*0b80*/ 	.word	0x000046c0


	//   ....[4]....
        /*0b84*/ 	.word	0x00005d00


	//   ....[5]....
        /*0b88*/ 	.word	0x00005d40


	//   ....[6]....
        /*0b8c*/ 	.word	0x00009500


	//   ....[7]....
        /*0b90*/ 	.word	0x00009580


	//   ....[8]....
        /*0b94*/ 	.word	0x000095b0


	//   ....[9]....
        /*0b98*/ 	.word	0x00009630


	//----- nvinfo : EIATTR_MAX_THREADS
	.align		4
.L_49:
        /*0b9c*/ 	.byte	0x04, 0x05
        /*0b9e*/ 	.short	(.L_51 - .L_50)
.L_50:
        /*0ba0*/ 	.word	0x00000100
        /*0ba4*/ 	.word	0x00000001
        /*0ba8*/ 	.word	0x00000001


	//----- nvinfo : EIATTR_CRS_STACK_SIZE
	.align		4
.L_51:
        /*0bac*/ 	.byte	0x04, 0x1e
        /*0bae*/ 	.short	(.L_53 - .L_52)
.L_52:
        /*0bb0*/ 	.word	0x00000000


	//----- nvinfo : EIATTR_CBANK_PARAM_SIZE
	.align		4
.L_53:
        /*0bb4*/ 	.byte	0x03, 0x19
        /*0bb6*/ 	.short	0x0800


	//----- nvinfo : EIATTR_PARAM_CBANK
	.align		4
        /*0bb8*/ 	.byte	0x04, 0x0a
        /*0bba*/ 	.short	(.L_55 - .L_54)
	.align		4
.L_54:
        /*0bbc*/ 	.word	index@(.nv.constant0._ZN7cutlass13device_kernelINS_4conv6kernel13ConvUniversalINS1_16ConvProblemShapeILNS1_8OperatorE2ELi2EEENS1_10collective14CollectiveConvINS1_47MainloopSm100TmaUmmaWarpSpecializedImplicitGemmILS5_2ELi17ELi2ELi1ELi2EN4cute5tupleIJNSA_1CILi1EEESD_SD_EEEEENSB_IJNSC_ILi64EEENSB_IJNSC_ILi128EEEEEENSB_IJNSC_ILi32EEEEEEEEENS_10bfloat16_tESM_NSA_8TiledMMAINSA_8MMA_AtomIJNSA_20SM100_MMA_F16BF16_SSISM_SM_fLi64ELi128ELNSA_4UMMA5MajorE1ELSR_1ELNSQ_7ScaleInE0ELSS_0EEEEEENSA_6LayoutISE_NSB_IJNSC_ILi0EEESW_SW_EEEEENSB_IJNSA_10UnderscoreESZ_SZ_EEEEENS7_6detail27Sm100ImplicitGemmTileTraitsINSA_13SM90_TMA_LOADENSA_14ComposedLayoutINSA_7SwizzleILi3ELi4ELi3EEENSA_18smem_ptr_flag_bitsILi16EEENSV_INSB_IJSG_NSC_ILi8EEEEEENSB_IJSD_SG_EEEEEEEvEENS13_INSA_20SM90_TMA_LOAD_IM2COLES1E_vEEEENS_8epilogue10collective18CollectiveEpilogueINS1J_23Sm100TmaWarpSpecializedILi4ELi2ELi16ELb1ELb0EEEJSL_NSB_IJNSV_ISG_SD_EENSV_ISJ_SD_EEEEESM_NSB_IJlNSB_IJSD_llEEESW_EEESM_S1S_NS1J_6fusion15FusionCallbacksIS1N_NS1T_17LinearCombinationISM_fSM_fLNS_15FloatRoundStyleE2EEESL_S1Q_JEEENSA_5SM1004TMEM4LOAD26SM100_TMEM_LOAD_16dp256b4xES14_NS15_INS16_ILi2ELi4ELi3EEES19_NSV_INSB_IJS1A_SJ_EEENSB_IJSJ_SD_EEEEEEENSA_17SM75_U32x4_LDSM_NENSA_14SM90_TMA_STOREES27_NSA_17SM90_U32x4_STSM_NENSA_39AutoVectorizingCopyWithAssumedAlignmentILi128EEEEEEvvEEEEvNT_6ParamsE)
        /*0bc0*/ 	.short	0x0380
        /*0bc2*/ 	.short	0x0800


	//----- nvinfo : EIATTR_SW_WAR
	.align		4
.L_55:
        /*0bc4*/ 	.byte	0x04, 0x36
        /*0bc6*/ 	.short	(.L_57 - .L_56)
.L_56:
        /*0bc8*/ 	.word	0x00000008
.L_57:


//--------------------- .nv.callgraph             --------------------------
	.section	.nv.callgraph,"",@"SHT_CUDA_CALLGRAPH"
	.align	4
	.sectionentsize	8
	.align		4
        /*0000*/ 	.word	0x00000000
	.align		4
        /*0004*/ 	.word	0xffffffff
	.align		4
        /*0008*/ 	.word	index@(_ZN7cutlass13device_kernelINS_4conv6kernel13ConvUniversalINS1_16ConvProblemShapeILNS1_8OperatorE2ELi2EEENS1_10collective14CollectiveConvINS1_47MainloopSm100TmaUmmaWarpSpecializedImplicitGemmILS5_2ELi17ELi2ELi1ELi2EN4cute5tupleIJNSA_1CILi1EEESD_SD_EEEEENSB_IJNSC_ILi64EEENSB_IJNSC_ILi128EEEEEENSB_IJNSC_ILi32EEEEEEEEENS_10bfloat16_tESM_NSA_8TiledMMAINSA_8MMA_AtomIJNSA_20SM100_MMA_F16BF16_SSISM_SM_fLi64ELi128ELNSA_4UMMA5MajorE1ELSR_1ELNSQ_7ScaleInE0ELSS_0EEEEEENSA_6LayoutISE_NSB_IJNSC_ILi0EEESW_SW_EEEEENSB_IJNSA_10UnderscoreESZ_SZ_EEEEENS7_6detail27Sm100ImplicitGemmTileTraitsINSA_13SM90_TMA_LOADENSA_14ComposedLayoutINSA_7SwizzleILi3ELi4ELi3EEENSA_18smem_ptr_flag_bitsILi16EEENSV_INSB_IJSG_NSC_ILi8EEEEEENSB_IJSD_SG_EEEEEEEvEENS13_INSA_20SM90_TMA_LOAD_IM2COLES1E_vEEEENS_8epilogue10collective18CollectiveEpilogueINS1J_23Sm100TmaWarpSpecializedILi4ELi2ELi16ELb1ELb0EEEJSL_NSB_IJNSV_ISG_SD_EENSV_ISJ_SD_EEEEESM_NSB_IJlNSB_IJSD_llEEESW_EEESM_S1S_NS1J_6fusion15FusionCallbacksIS1N_NS1T_17LinearCombinationISM_fSM_fLNS_15FloatRoundStyleE2EEESL_S1Q_JEEENSA_5SM1004TMEM4LOAD26SM100_TMEM_LOAD_16dp256b4xES14_NS15_INS16_ILi2ELi4ELi3EEES19_NSV_INSB_IJS1A_SJ_EEENSB_IJSJ_SD_EEEEEEENSA_17SM75_U32x4_LDSM_NENSA_14SM90_TMA_STOREES27_NSA_17SM90_U32x4_STSM_NENSA_39AutoVectorizingCopyWithAssumedAlignmentILi128EEEEEEvvEEEEvNT_6ParamsE)
	.align		4
        /*000c*/ 	.word	index@(__assertfail)
	.align		4
        /*0010*/ 	.word	0x00000000
	.align		4
        /*0014*/ 	.word	0xfffffffe
	.align		4
        /*0018*/ 	.word	0x00000000
	.align		4
        /*001c*/ 	.word	0xfffffffd
	.align		4
        /*0020*/ 	.word	0x00000000
	.align		4
        /*0024*/ 	.word	0xfffffffc


//--------------------- .nv.constant4             --------------------------
	.section	.nv.constant4,"a",@progbits
	.align	8
	.align		8
.nv.constant4:
        /*0000*/ 	.dword	__assertfail
	.align		8
        /*0008*/ 	.dword	__unnamed_1
	.align		8
        /*0010*/ 	.dword	__unnamed_2
	.align		8
        /*0018*/ 	.dword	_ZN39_INTERNAL_fee1397f_4_k_cu_dab6b9cd_30674cuda3std3__45__cpo5beginE
	.align		8
        /*0020*/ 	.dword	_ZN39_INTERNAL_fee1397f_4_k_cu_dab6b9cd_30674cuda3std3__45__cpo3endE
	.align		8
        /*0028*/ 	.dword	_ZN39_INTERNAL_fee1397f_4_k_cu_dab6b9cd_30674cuda3std3__45__cpo6cbeginE
	.align		8
        /*0030*/ 	.dword	_ZN39_INTERNAL_fee1397f_4_k_cu_dab6b9cd_30674cuda3std3__45__cpo4cendE
	.align		8
        /*0038*/ 	.dword	_ZN39_INTERNAL_fee1397f_4_k_cu_dab6b9cd_30674cuda3std3__441_GLOBAL__N__fee1397f_4_k_cu_dab6b9cd_30676ignoreE
	.align		8
        /*0040*/ 	.dword	_ZN39_INTERNAL_fee1397f_4_k_cu_dab6b9cd_30674cuda3std3__419piecewise_constructE
	.align		8
        /*0048*/ 	.dword	_ZN39_INTERNAL_fee1397f_4_k_cu_dab6b9cd_30674cuda3std3__48in_placeE
	.align		8
        /*0050*/ 	.dword	_ZN39_INTERNAL_fee1397f_4_k_cu_dab6b9cd_30674cuda3std6ranges3__45__cpo4swapE
	.align		8
        /*0058*/ 	.dword	_ZN39_INTERNAL_fee1397f_4_k_cu_dab6b9cd_30674cuda3std6ranges3__45__cpo9iter_moveE
	.align		8
        /*0060*/ 	.dword	_ZN39_INTERNAL_fee1397f_4_k_cu_dab6b9cd_30674cute7productE
	.align		8
        /*0068*/ 	.dword	_ZN39_INTERNAL_fee1397f_4_k_cu_dab6b9cd_30674cute1_E
	.align		8
        /*0070*/ 	.dword	$str$27
	.align		8
        /*0078*/ 	.dword	$str$28
	.align		8
        /*0080*/ 	.dword	$str$29
	.align		8
        /*0088*/ 	.dword	$str$30


//--------------------- .text._ZN7cutlass13device_kernelINS_4conv6kernel13ConvUniversalINS1_16ConvProblemShapeILNS1_8OperatorE2ELi2EEENS1_10collective14CollectiveConvINS1_47MainloopSm100TmaUmmaWarpSpecializedImplicitGemmILS5_2ELi17ELi2ELi1ELi2EN4cute5tupleIJNSA_1CILi1EEESD_SD_EEEEENSB_IJNSC_ILi64EEENSB_IJNSC_ILi128EEEEEENSB_IJNSC_ILi32EEEEEEEEENS_10bfloat16_tESM_NSA_8TiledMMAINSA_8MMA_AtomIJNSA_20SM100_MMA_F16BF16_SSISM_SM_fLi64ELi128ELNSA_4UMMA5MajorE1ELSR_1ELNSQ_7ScaleInE0ELSS_0EEEEEENSA_6LayoutISE_NSB_IJNSC_ILi0EEESW_SW_EEEEENSB_IJNSA_10UnderscoreESZ_SZ_EEEEENS7_6detail27Sm100ImplicitGemmTileTraitsINSA_13SM90_TMA_LOADENSA_14ComposedLayoutINSA_7SwizzleILi3ELi4ELi3EEENSA_18smem_ptr_flag_bitsILi16EEENSV_INSB_IJSG_NSC_ILi8EEEEEENSB_IJSD_SG_EEEEEEEvEENS13_INSA_20SM90_TMA_LOAD_IM2COLES1E_vEEEENS_8epilogue10collective18CollectiveEpilogueINS1J_23Sm100TmaWarpSpecializedILi4ELi2ELi16ELb1ELb0EEEJSL_NSB_IJNSV_ISG_SD_EENSV_ISJ_SD_EEEEESM_NSB_IJlNSB_IJSD_llEEESW_EEESM_S1S_NS1J_6fusion15FusionCallbacksIS1N_NS1T_17LinearCombinationISM_fSM_fLNS_15FloatRoundStyleE2EEESL_S1Q_JEEENSA_5SM1004TMEM4LOAD26SM100_TMEM_LOAD_16dp256b4xES14_NS15_INS16_ILi2ELi4ELi3EEES19_NSV_INSB_IJS1A_SJ_EEENSB_IJSJ_SD_EEEEEEENSA_17SM75_U32x4_LDSM_NENSA_14SM90_TMA_STOREES27_NSA_17SM90_U32x4_STSM_NENSA_39AutoVectorizingCopyWithAssumedAlignmentILi128EEEEEEvvEEEEvNT_6ParamsE --------------------------
	.section	.text._ZN7cutlass13device_kernelINS_4conv6kernel13ConvUniversalINS1_16ConvProblemShapeILNS1_8OperatorE2ELi2EEENS1_10collective14CollectiveConvINS1_47MainloopSm100TmaUmmaWarpSpecializedImplicitGemmILS5_2ELi17ELi2ELi1ELi2EN4cute5tupleIJNSA_1CILi1EEESD_SD_EEEEENSB_IJNSC_ILi64EEENSB_IJNSC_ILi128EEEEEENSB_IJNSC_ILi32EEEEEEEEENS_10bfloat16_tESM_NSA_8TiledMMAINSA_8MMA_AtomIJNSA_20SM100_MMA_F16BF16_SSISM_SM_fLi64ELi128ELNSA_4UMMA5MajorE1ELSR_1ELNSQ_7ScaleInE0ELSS_0EEEEEENSA_6LayoutISE_NSB_IJNSC_ILi0EEESW_SW_EEEEENSB_IJNSA_10UnderscoreESZ_SZ_EEEEENS7_6detail27Sm100ImplicitGemmTileTraitsINSA_13SM90_TMA_LOADENSA_14ComposedLayoutINSA_7SwizzleILi3ELi4ELi3EEENSA_18smem_ptr_flag_bitsILi16EEENSV_INSB_IJSG_NSC_ILi8EEEEEENSB_IJSD_SG_EEEEEEEvEENS13_INSA_20SM90_TMA_LOAD_IM2COLES1E_vEEEENS_8epilogue10collective18CollectiveEpilogueINS1J_23Sm100TmaWarpSpecializedILi4ELi2ELi16ELb1ELb0EEEJSL_NSB_IJNSV_ISG_SD_EENSV_ISJ_SD_EEEEESM_NSB_IJlNSB_IJSD_llEEESW_EEESM_S1S_NS1J_6fusion15FusionCallbacksIS1N_NS1T_17LinearCombinationISM_fSM_fLNS_15FloatRoundStyleE2EEESL_S1Q_JEEENSA_5SM1004TMEM4LOAD26SM100_TMEM_LOAD_16dp256b4xES14_NS15_INS16_ILi2ELi4ELi3EEES19_NSV_INSB_IJS1A_SJ_EEENSB_IJSJ_SD_EEEEEEENSA_17SM75_U32x4_LDSM_NENSA_14SM90_TMA_STOREES27_NSA_17SM90_U32x4_STSM_NENSA_39AutoVectorizingCopyWithAssumedAlignmentILi128EEEEEEvvEEEEvNT_6ParamsE,"ax",@progbits
	.align	128
.text._ZN7cutlass13device_kernelINS_4conv6kernel13ConvUniversalINS1_16ConvProblemShapeILNS1_8OperatorE2ELi2EEENS1_10collective14CollectiveConvINS1_47MainloopSm100TmaUmmaWarpSpecializedImplicitGemmILS5_2ELi17ELi2ELi1ELi2EN4cute5tupleIJNSA_1CILi1EEESD_SD_EEEEENSB_IJNSC_ILi64EEENSB_IJNSC_ILi128EEEEEENSB_IJNSC_ILi32EEEEEEEEENS_10bfloat16_tESM_NSA_8TiledMMAINSA_8MMA_AtomIJNSA_20SM100_MMA_F16BF16_SSISM_SM_fLi64ELi128ELNSA_4UMMA5MajorE1ELSR_1ELNSQ_7ScaleInE0ELSS_0EEEEEENSA_6LayoutISE_NSB_IJNSC_ILi0EEESW_SW_EEEEENSB_IJNSA_10UnderscoreESZ_SZ_EEEEENS7_6detail27Sm100ImplicitGemmTileTraitsINSA_13SM90_TMA_LOADENSA_14ComposedLayoutINSA_7SwizzleILi3ELi4ELi3EEENSA_18smem_ptr_flag_bitsILi16EEENSV_INSB_IJSG_NSC_ILi8EEEEEENSB_IJSD_SG_EEEEEEEvEENS13_INSA_20SM90_TMA_LOAD_IM2COLES1E_vEEEENS_8epilogue10collective18CollectiveEpilogueINS1J_23Sm100TmaWarpSpecializedILi4ELi2ELi16ELb1ELb0EEEJSL_NSB_IJNSV_ISG_SD_EENSV_ISJ_SD_EEEEESM_NSB_IJlNSB_IJSD_llEEESW_EEESM_S1S_NS1J_6fusion15FusionCallbacksIS1N_NS1T_17LinearCombinationISM_fSM_fLNS_15FloatRoundStyleE2EEESL_S1Q_JEEENSA_5SM1004TMEM4LOAD26SM100_TMEM_LOAD_16dp256b4xES14_NS15_INS16_ILi2ELi4ELi3EEES19_NSV_INSB_IJS1A_SJ_EEENSB_IJSJ_SD_EEEEEEENSA_17SM75_U32x4_LDSM_NENSA_14SM90_TMA_STOREES27_NSA_17SM90_U32x4_STSM_NENSA_39AutoVectorizingCopyWithAssumedAlignmentILi128EEEEEEvvEEEEvNT_6ParamsE:
        .type           _ZN7cutlass13device_kernelINS_4conv6kernel13ConvUniversalINS1_16ConvProblemShapeILNS1_8OperatorE2ELi2EEENS1_10collective14CollectiveConvINS1_47MainloopSm100TmaUmmaWarpSpecializedImplicitGemmILS5_2ELi17ELi2ELi1ELi2EN4cute5tupleIJNSA_1CILi1EEESD_SD_EEEEENSB_IJNSC_ILi64EEENSB_IJNSC_ILi128EEEEEENSB_IJNSC_ILi32EEEEEEEEENS_10bfloat16_tESM_NSA_8TiledMMAINSA_8MMA_AtomIJNSA_20SM100_MMA_F16BF16_SSISM_SM_fLi64ELi128ELNSA_4UMMA5MajorE1ELSR_1ELNSQ_7ScaleInE0ELSS_0EEEEEENSA_6LayoutISE_NSB_IJNSC_ILi0EEESW_SW_EEEEENSB_IJNSA_10UnderscoreESZ_SZ_EEEEENS7_6detail27Sm100ImplicitGemmTileTraitsINSA_13SM90_TMA_LOADENSA_14ComposedLayoutINSA_7SwizzleILi3ELi4ELi3EEENSA_18smem_ptr_flag_bitsILi16EEENSV_INSB_IJSG_NSC_ILi8EEEEEENSB_IJSD_SG_EEEEEEEvEENS13_INSA_20SM90_TMA_LOAD_IM2COLES1E_vEEEENS_8epilogue10collective18CollectiveEpilogueINS1J_23Sm100TmaWarpSpecializedILi4ELi2ELi16ELb1ELb0EEEJSL_NSB_IJNSV_ISG_SD_EENSV_ISJ_SD_EEEEESM_NSB_IJlNSB_IJSD_llEEESW_EEESM_S1S_NS1J_6fusion15FusionCallbacksIS1N_NS1T_17LinearCombinationISM_fSM_fLNS_15FloatRoundStyleE2EEESL_S1Q_JEEENSA_5SM1004TMEM4LOAD26SM100_TMEM_LOAD_16dp256b4xES14_NS15_INS16_ILi2ELi4ELi3EEES19_NSV_INSB_IJS1A_SJ_EEENSB_IJSJ_SD_EEEEEEENSA_17SM75_U32x4_LDSM_NENSA_14SM90_TMA_STOREES27_NSA_17SM90_U32x4_STSM_NENSA_39AutoVectorizingCopyWithAssumedAlignmentILi128EEEEEEvvEEEEvNT_6ParamsE,@function
        .size           _ZN7cutlass13device_kernelINS_4conv6kernel13ConvUniversalINS1_16ConvProblemShapeILNS1_8OperatorE2ELi2EEENS1_10collective14CollectiveConvINS1_47MainloopSm100TmaUmmaWarpSpecializedImplicitGemmILS5_2ELi17ELi2ELi1ELi2EN4cute5tupleIJNSA_1CILi1EEESD_SD_EEEEENSB_IJNSC_ILi64EEENSB_IJNSC_ILi128EEEEEENSB_IJNSC_ILi32EEEEEEEEENS_10bfloat16_tESM_NSA_8TiledMMAINSA_8MMA_AtomIJNSA_20SM100_MMA_F16BF16_SSISM_SM_fLi64ELi128ELNSA_4UMMA5MajorE1ELSR_1ELNSQ_7ScaleInE0ELSS_0EEEEEENSA_6LayoutISE_NSB_IJNSC_ILi0EEESW_SW_EEEEENSB_IJNSA_10UnderscoreESZ_SZ_EEEEENS7_6detail27Sm100ImplicitGemmTileTraitsINSA_13SM90_TMA_LOADENSA_14ComposedLayoutINSA_7SwizzleILi3ELi4ELi3EEENSA_18smem_ptr_flag_bitsILi16EEENSV_INSB_IJSG_NSC_ILi8EEEEEENSB_IJSD_SG_EEEEEEEvEENS13_INSA_20SM90_TMA_LOAD_IM2COLES1E_vEEEENS_8epilogue10collective18CollectiveEpilogueINS1J_23Sm100TmaWarpSpecializedILi4ELi2ELi16ELb1ELb0EEEJSL_NSB_IJNSV_ISG_SD_EENSV_ISJ_SD_EEEEESM_NSB_IJlNSB_IJSD_llEEESW_EEESM_S1S_NS1J_6fusion15FusionCallbacksIS1N_NS1T_17LinearCombinationISM_fSM_fLNS_15FloatRoundStyleE2EEESL_S1Q_JEEENSA_5SM1004TMEM4LOAD26SM100_TMEM_LOAD_16dp256b4xES14_NS15_INS16_ILi2ELi4ELi3EEES19_NSV_INSB_IJS1A_SJ_EEENSB_IJSJ_SD_EEEEEEENSA_17SM75_U32x4_LDSM_NENSA_14SM90_TMA_STOREES27_NSA_17SM90_U32x4_STSM_NENSA_39AutoVectorizingCopyWithAssumedAlignmentILi128EEEEEEvvEEEEvNT_6ParamsE,(.L_x_206 - _ZN7cutlass13device_kernelINS_4conv6kernel13ConvUniversalINS1_16ConvProblemShapeILNS1_8OperatorE2ELi2EEENS1_10collective14CollectiveConvINS1_47MainloopSm100TmaUmmaWarpSpecializedImplicitGemmILS5_2ELi17ELi2ELi1ELi2EN4cute5tupleIJNSA_1CILi1EEESD_SD_EEEEENSB_IJNSC_ILi64EEENSB_IJNSC_ILi128EEEEEENSB_IJNSC_ILi32EEEEEEEEENS_10bfloat16_tESM_NSA_8TiledMMAINSA_8MMA_AtomIJNSA_20SM100_MMA_F16BF16_SSISM_SM_fLi64ELi128ELNSA_4UMMA5MajorE1ELSR_1ELNSQ_7ScaleInE0ELSS_0EEEEEENSA_6LayoutISE_NSB_IJNSC_ILi0EEESW_SW_EEEEENSB_IJNSA_10UnderscoreESZ_SZ_EEEEENS7_6detail27Sm100ImplicitGemmTileTraitsINSA_13SM90_TMA_LOADENSA_14ComposedLayoutINSA_7SwizzleILi3ELi4ELi3EEENSA_18smem_ptr_flag_bitsILi16EEENSV_INSB_IJSG_NSC_ILi8EEEEEENSB_IJSD_SG_EEEEEEEvEENS13_INSA_20SM90_TMA_LOAD_IM2COLES1E_vEEEENS_8epilogue10collective18CollectiveEpilogueINS1J_23Sm100TmaWarpSpecializedILi4ELi2ELi16ELb1ELb0EEEJSL_NSB_IJNSV_ISG_SD_EENSV_ISJ_SD_EEEEESM_NSB_IJlNSB_IJSD_llEEESW_EEESM_S1S_NS1J_6fusion15FusionCallbacksIS1N_NS1T_17LinearCombinationISM_fSM_fLNS_15FloatRoundStyleE2EEESL_S1Q_JEEENSA_5SM1004TMEM4LOAD26SM100_TMEM_LOAD_16dp256b4xES14_NS15_INS16_ILi2ELi4ELi3EEES19_NSV_INSB_IJS1A_SJ_EEENSB_IJSJ_SD_EEEEEEENSA_17SM75_U32x4_LDSM_NENSA_14SM90_TMA_STOREES27_NSA_17SM90_U32x4_STSM_NENSA_39AutoVectorizingCopyWithAssumedAlignmentILi128EEEEEEvvEEEEvNT_6ParamsE)
        .other          _ZN7cutlass13device_kernelINS_4conv6kernel13ConvUniversalINS1_16ConvProblemShapeILNS1_8OperatorE2ELi2EEENS1_10collective14CollectiveConvINS1_47MainloopSm100TmaUmmaWarpSpecializedImplicitGemmILS5_2ELi17ELi2ELi1ELi2EN4cute5tupleIJNSA_1CILi1EEESD_SD_EEEEENSB_IJNSC_ILi64EEENSB_IJNSC_ILi128EEEEEENSB_IJNSC_ILi32EEEEEEEEENS_10bfloat16_tESM_NSA_8TiledMMAINSA_8MMA_AtomIJNSA_20SM100_MMA_F16BF16_SSISM_SM_fLi64ELi128ELNSA_4UMMA5MajorE1ELSR_1ELNSQ_7ScaleInE0ELSS_0EEEEEENSA_6LayoutISE_NSB_IJNSC_ILi0EEESW_SW_EEEEENSB_IJNSA_10UnderscoreESZ_SZ_EEEEENS7_6detail27Sm100ImplicitGemmTileTraitsINSA_13SM90_TMA_LOADENSA_14ComposedLayoutINSA_7SwizzleILi3ELi4ELi3EEENSA_18smem_ptr_flag_bitsILi16EEENSV_INSB_IJSG_NSC_ILi8EEEEEENSB_IJSD_SG_EEEEEEEvEENS13_INSA_20SM90_TMA_LOAD_IM2COLES1E_vEEEENS_8epilogue10collective18CollectiveEpilogueINS1J_23Sm100TmaWarpSpecializedILi4ELi2ELi16ELb1ELb0EEEJSL_NSB_IJNSV_ISG_SD_EENSV_ISJ_SD_EEEEESM_NSB_IJlNSB_IJSD_llEEESW_EEESM_S1S_NS1J_6fusion15FusionCallbacksIS1N_NS1T_17LinearCombinationISM_fSM_fLNS_15FloatRoundStyleE2EEESL_S1Q_JEEENSA_5SM1004TMEM4LOAD26SM100_TMEM_LOAD_16dp256b4xES14_NS15_INS16_ILi2ELi4ELi3EEES19_NSV_INSB_IJS1A_SJ_EEENSB_IJSJ_SD_EEEEEEENSA_17SM75_U32x4_LDSM_NENSA_14SM90_TMA_STOREES27_NSA_17SM90_U32x4_STSM_NENSA_39AutoVectorizingCopyWithAssumedAlignmentILi128EEEEEEvvEEEEvNT_6ParamsE,@"STO_CUDA_ENTRY STV_DEFAULT"
_ZN7cutlass13device_kernelINS_4conv6kernel13ConvUniversalINS1_16ConvProblemShapeILNS1_8OperatorE2ELi2EEENS1_10collective14CollectiveConvINS1_47MainloopSm100TmaUmmaWarpSpecializedImplicitGemmILS5_2ELi17ELi2ELi1ELi2EN4cute5tupleIJNSA_1CILi1EEESD_SD_EEEEENSB_IJNSC_ILi64EEENSB_IJNSC_ILi128EEEEEENSB_IJNSC_ILi32EEEEEEEEENS_10bfloat16_tESM_NSA_8TiledMMAINSA_8MMA_AtomIJNSA_20SM100_MMA_F16BF16_SSISM_SM_fLi64ELi128ELNSA_4UMMA5MajorE1ELSR_1ELNSQ_7ScaleInE0ELSS_0EEEEEENSA_6LayoutISE_NSB_IJNSC_ILi0EEESW_SW_EEEEENSB_IJNSA_10UnderscoreESZ_SZ_EEEEENS7_6detail27Sm100ImplicitGemmTileTraitsINSA_13SM90_TMA_LOADENSA_14ComposedLayoutINSA_7SwizzleILi3ELi4ELi3EEENSA_18smem_ptr_flag_bitsILi16EEENSV_INSB_IJSG_NSC_ILi8EEEEEENSB_IJSD_SG_EEEEEEEvEENS13_INSA_20SM90_TMA_LOAD_IM2COLES1E_vEEEENS_8epilogue10collective18CollectiveEpilogueINS1J_23Sm100TmaWarpSpecializedILi4ELi2ELi16ELb1ELb0EEEJSL_NSB_IJNSV_ISG_SD_EENSV_ISJ_SD_EEEEESM_NSB_IJlNSB_IJSD_llEEESW_EEESM_S1S_NS1J_6fusion15FusionCallbacksIS1N_NS1T_17LinearCombinationISM_fSM_fLNS_15FloatRoundStyleE2EEESL_S1Q_JEEENSA_5SM1004TMEM4LOAD26SM100_TMEM_LOAD_16dp256b4xES14_NS15_INS16_ILi2ELi4ELi3EEES19_NSV_INSB_IJS1A_SJ_EEENSB_IJSJ_SD_EEEEEEENSA_17SM75_U32x4_LDSM_NENSA_14SM90_TMA_STOREES27_NSA_17SM90_U32x4_STSM_NENSA_39AutoVectorizingCopyWithAssumedAlignmentILi128EEEEEEvvEEEEvNT_6ParamsE:
[----:B------:R-:W1:Y:S01]  /*0000*/  LDC R1, c[0x0][0x37c] ;  /* 0x0000df00ff017b82 */ /* 0x000e620000000800 */
[----:B------:R-:W2:Y:S01]  /*0010*/  S2R R54, SR_TID.X ;  /* 0x0000000000367919 */ /* 0x000ea20000002100 */
[----:B------:R-:W3:Y:S01]  /*0020*/  LDCU.64 UR8, c[0x0][0x890] ;  /* 0x00011200ff0877ac */ /* 0x000ee20008000a00 */
[----:B-1----:R-:W-:Y:S01]  /*0030*/  VIADD R1, R1, 0xfffffff8 ;  /* 0xfffffff801017836 */ /* 0x002fe20000000000 */
[----:B------:R-:W-:Y:S02]  /*0040*/  PRMT R55, RZ, 0x7610, R55 ;  /* 0x00007610ff377816 */ /* 0x000fe40000000037 */
[----:B------:R-:W-:Y:S01]  /*0050*/  ELECT P3, URZ, PT ;  /* 0x0000000000ff782f */ /* 0x000fe20003860000 */
[----:B---3--:R-:W-:-:S04]  /*0060*/  UISETP.NE.U32.AND UP0, UPT, UR8, URZ, UPT ;  /* 0x000000ff0800728c */ /* 0x008fc8000bf05070 */
[----:B------:R-:W-:Y:S01]  /*0070*/  UISETP.NE.AND.EX UP0, UPT, UR9, URZ, UPT, UP0 ;  /* 0x000000ff0900728c */ /* 0x000fe2000bf05300 */
[----:B--2---:R-:W-:-:S05]  /*0080*/  SHF.R.U32.HI R56, RZ, 0x5, R54 ;  /* 0x00000005ff387819 */ /* 0x004fca0000011636 */
[----:B------:R-:W1:Y:S02]  /*0090*/  SHFL.IDX PT, R0, R56, RZ, 0x1f ;  /* 0x00001fff38007589 */ /* 0x000e6400000e0000 */
[----:B-1----:R-:W-:Y:S01]  /*00a0*/  R2UR UR18, R0 ;  /* 0x00000000001272ca */ /* 0x002fe200000e0000 */
[----:B------:R-:W-:-:S14]  /*00b0*/  BRA.U UP0, `(.L_x_0) ;  /* 0x0000000100307547 */ /* 0x000fdc000b800000 */
[----:B------:R-:W1:Y:S02]  /*00c0*/  LDCU.64 UR4, c[0x0][0x888] ;  /* 0x00011100ff0477ac */ /* 0x000e640008000a00 */
[----:B-1----:R-:W-:-:S04]  /*00d0*/  UISETP.NE.U32.AND UP0, UPT, UR4, URZ, UPT ;  /* 0x000000ff0400728c */ /* 0x002fc8000bf05070 */
[----:B------:R-:W-:-:S09]  /*00e0*/  UISETP.NE.AND.EX UP0, UPT, UR5, URZ, UPT, UP0 ;  /* 0x000000ff0500728c */ /* 0x000fd2000bf05300 */
[----:B------:R-:W-:Y:S05]  /*00f0*/  BRA.U !UP0, `(.L_x_1) ;  /* 0x0000000108147547 */ /* 0x000fea000b800000 */
[----:B------:R-:W1:Y:S01]  /*0100*/  LDC.64 R2, c[0x0][0x888] ;  /* 0x00022200ff027b82 */ /* 0x000e620000000a00 */
[----:B------:R-:W1:Y:S02]  /*0110*/  LDCU.64 UR4, c[0x0][0x358] ;  /* 0x00006b00ff0477ac */ /* 0x000e640008000a00 */
[----:B-1----:R1:W5:Y:S01]  /*0120*/  LDG.E R27, desc[UR4][R2.64] ;  /* 0x00000004021b7981 */ /* 0x002362000c1e1900 */
[----:B------:R-:W-:Y:S01]  /*0130*/  HFMA2 R55, -RZ, RZ, 0, 5.9604644775390625e-08 ;  /* 0x00000001ff377431 */ /* 0x000fe200000001ff */
[----:B------:R-:W-:Y:S05]  /*0140*/  BRA `(.L_x_0) ;  /* 0x00000000000c7947 */ /* 0x000fea0003800000 */
.L_x_1:
[----:B------:R-:W1:Y:S01]  /*0150*/  LDCU UR4, c[0x0][0x880] ;  /* 0x00011000ff0477ac */ /* 0x000e620008000800 */
[----:B------:R-:W-:Y:S01]  /*0160*/  HFMA2 R55, -RZ, RZ, 0, 5.9604644775390625e-08 ;  /* 0x00000001ff377431 */ /* 0x000fe200000001ff */
[----:B-1----:R-:W-:-:S07]  /*0170*/  MOV R27, UR4 ;  /* 0x00000004001b7c02 */ /* 0x002fce0008000f00 */
.L_x_0:
[----:B------:R-:W2:Y:S02]  /*0180*/  LDCU.64 UR4, c[0x0][0x8b0] ;  /* 0x00011600ff0477ac */ /* 0x000ea40008000a00 */
[----:B--2---:R-:W-:-:S04]  /*0190*/  UISETP.NE.U32.AND UP0, UPT, UR4, URZ, UPT ;  /* 0x000000ff0400728c */ /* 0x004fc8000bf05070 */
[----:B------:R-:W-:-:S09]  /*01a0*/  UISETP.NE.AND.EX UP0, UPT, UR5, URZ, UPT, UP0 ;  /* 0x000000ff0500728c */ /* 0x000fd2000bf05300 */
[----:B------:R-:W-:Y:S05]  /*01b0*/  BRA.U UP0, `(.L_x_2) ;  /* 0x0000000100287547 */ /* 0x000fea000b800000 */
[----:B------:R-:W2:Y:S02]  /*01c0*/  LDCU.64 UR4, c[0x0][0x8a8] ;  /* 0x00011500ff0477ac */ /* 0x000ea40008000a00 */
[----:B--2---:R-:W-:-:S04]  /*01d0*/  UISETP.NE.U32.AND UP0, UPT, UR4, URZ, UPT ;  /* 0x000000ff0400728c */ /* 0x004fc8000bf05070 */
[----:B------:R-:W-:-:S09]  /*01e0*/  UISETP.NE.AND.EX UP0, UPT, UR5, URZ, UPT, UP0 ;  /* 0x000000ff0500728c */ /* 0x000fd2000bf05300 */
[----:B------:R-:W-:Y:S05]  /*01f0*/  BRA.U !UP0, `(.L_x_3) ;  /* 0x0000000108107547 */ /* 0x000fea000b800000 */
[----:B------:R-:W2:Y:S01]  /*0200*/  LDC.64 R24, c[0x0][0x8a8] ;  /* 0x00022a00ff187b82 */ /* 0x000ea20000000a00 */
[----:B------:R-:W2:Y:S02]  /*0210*/  LDCU.64 UR4, c[0x0][0x358] ;  /* 0x00006b00ff0477ac */ /* 0x000ea40008000a00 */
[----:B--2---:R2:W5:Y:S01]  /*0220*/  LDG.E R24, desc[UR4][R24.64] ;  /* 0x0000000418187981 */ /* 0x004562000c1e1900 */
[----:B------:R-:W-:Y:S05]  /*0230*/  BRA `(.L_x_2) ;  /* 0x0000000000087947 */ /* 0x000fea0003800000 */
.L_x_3:
[----:B------:R-:W2:Y:S02]  /*0240*/  LDCU UR4, c[0x0][0x8a0] ;  /* 0x00011400ff0477ac */ /* 0x000ea40008000800 */
[----:B--2---:R-:W-:Y:S02]  /*0250*/  MOV R24, UR4 ;  /* 0x0000000400187c02 */ /* 0x004fe40008000f00 */
.L_x_2:
[----:B------:R-:W-:Y:S01]  /*0260*/  IMAD.U32 R0, RZ, RZ, UR18 ;  /* 0x00000012ff007e24 */ /* 0x000fe2000f8e00ff */
[----:B------:R-:W-:Y:S04]  /*0270*/  BSSY.RECONVERGENT B0, `(.L_x_4) ;  /* 0x000000c000007945 */ /* 0x000fe80003800200 */
[C---:B------:R-:W-:Y:S02]  /*0280*/  ISETP.NE.OR P1, PT, R0.reuse, 0x1, !P3 ;  /* 0x000000010000780c */ /* 0x040fe40005f25670 */
[----:B------:R-:W-:-:S11]  /*0290*/  ISETP.NE.OR P0, PT, R0, 0x3, !P3 ;  /* 0x000000030000780c */ /* 0x000fd60005f05670 */
[----:B------:R-:W-:Y:S05]  /*02a0*/  @P1 BRA `(.L_x_5) ;  /* 0x0000000000201947 */ /* 0x000fea0003800000 */
[----:B------:R-:W3:Y:S02]  /*02b0*/  LDCU.64 UR4, c[0x0][0x348] ;  /* 0x00006900ff0477ac */ /* 0x000ee40008000a00 */
[----:B---3--:R-:W-:Y:S02]  /*02c0*/  UIADD3 UR6, UP1, UPT, UR4, 0x80, URZ ;  /* 0x0000008004067890 */ /* 0x008fe4000ff3e0ff */
[----:B------:R-:W-:Y:S02]  /*02d0*/  UIADD3 UR4, UP0, UPT, UR4, 0x180, URZ ;  /* 0x0000018004047890 */ /* 0x000fe4000ff1e0ff */
[----:B------:R-:W-:Y:S02]  /*02e0*/  UIADD3.X UR7, UPT, UPT, URZ, UR5, URZ, UP1, !UPT ;  /* 0x00000005ff077290 */ /* 0x000fe40008ffe4ff */
[----:B------:R-:W-:-:S07]  /*02f0*/  UIADD3.X UR5, UPT, UPT, URZ, UR5, URZ, UP0, !UPT ;  /* 0x00000005ff057290 */ /* 0x000fce00087fe4ff */
[----:B------:R3:W-:Y:S02]  /*0300*/  UTMACCTL.PF [UR6] ;  /* 0x00000000060079b9 */ /* 0x0007e40008040000 */
[----:B------:R3:W-:Y:S02]  /*0310*/  UTMACCTL.PF [UR4] ;  /* 0x00000000040079b9 */ /* 0x0007e40008040000 */
[----:B---3--:R-:W-:Y:S01]  /*0320*/  NOP ;  /* 0x0000000000007918 */ /* 0x008fe20000000000 */
.L_x_5:
[----:B------:R-:W-:Y:S05]  /*0330*/  BSYNC.RECONVERGENT B0 ;  /* 0x0000000000007941 */ /* 0x000fea0003800200 */
.L_x_4:
[----:B------:R-:W-:Y:S04]  /*0340*/  BSSY.RECONVERGENT B0, `(.L_x_6) ;  /* 0x000000a000007945 */ /* 0x000fe80003800200 */
        /* <DEDUP_REMOVED lines=9> */
.L_x_7:
[----:B------:R-:W-:Y:S05]  /*03e0*/  BSYNC.RECONVERGENT B0 ;  /* 0x0000000000007941 */ /* 0x000fea0003800200 */
.L_x_6:
[----:B------:R-:W3:Y:S01]  /*03f0*/  LDCU.64 UR4, c[0x0][0x888] ;  /* 0x00011100ff0477ac */ /* 0x000ee20008000a00 */
[----:B------:R-:W-:Y:S02]  /*0400*/  UISETP.EQ.U32.AND UP2, UPT, UR8, URZ, UPT ;  /* 0x000000ff0800728c */ /* 0x000fe4000bf42070 */
[----:B------:R-:W-:Y:S02]  /*0410*/  UPLOP3.LUT UP3, UPT, UPT, UPT, UPT, 0x80, 0x8 ;  /* 0x000000000008789c */ /* 0x000fe40003f6f070 */
[----:B---3--:R-:W-:-:S04]  /*0420*/  UISETP.NE.U32.AND UP0, UPT, UR4, URZ, UPT ;  /* 0x000000ff0400728c */ /* 0x008fc8000bf05070 */
[----:B------:R-:W-:-:S04]  /*0430*/  UISETP.NE.AND.EX UP1, UPT, UR5, URZ, UPT, UP0 ;  /* 0x000000ff0500728c */ /* 0x000fc8000bf25300 */
[----:B------:R-:W-:-:S04]  /*0440*/  UISETP.EQ.OR.EX UP4, UPT, UR9, URZ, !UP1, UP2 ;  /* 0x000000ff0900728c */ /* 0x000fc8000cf82720 */
[----:B------:R-:W-:-:S06]  /*0450*/  UP2UR UR4, UPR, URZ, 0x10 ;  /* 0x00000010ff047883 */ /* 0x000fcc0008000000 */
[----:B------:R-:W-:Y:S01]  /*0460*/  MOV R59, UR4 ;  /* 0x00000004003b7c02 */ /* 0x000fe20008000f00 */
[----:B------:R-:W-:Y:S06]  /*0470*/  BRA.U !UP4, `(.L_x_8) ;  /* 0x000000010c207547 */ /* 0x000fec000b800000 */
[----:B------:R-:W-:Y:S01]  /*0480*/  UISETP.NE.U32.AND UP2, UPT, UR8, URZ, UPT ;  /* 0x000000ff0800728c */ /* 0x000fe2000bf45070 */
[----:B-----5:R-:W-:Y:S01]  /*0490*/  FSETP.NEU.AND P0, PT, R27, RZ, PT ;  /* 0x000000ff1b00720b */ /* 0x020fe20003f0d000 */
[----:B------:R-:W-:Y:S02]  /*04a0*/  USEL UR4, URZ, 0xffffffff, UP1 ;  /* 0xffffffffff047887 */ /* 0x000fe40008800000 */
[----:B------:R-:W-:-:S10]  /*04b0*/  UISETP.NE.AND.EX UP2, UPT, UR9, URZ, UPT, UP2 ;  /* 0x000000ff0900728c */ /* 0x000fd4000bf45320 */
[----:B------:R-:W-:Y:S01]  /*04c0*/  VOTEU.ANY UP0, P0 ;  /* 0x0000000000ff7886 */ /* 0x000fe20000000100 */
[----:B------:R-:W-:-:S04]  /*04d0*/  @!UP2 USEL UR4, URZ, 0xffffffff, UP0 ;  /* 0xffffffffff04a887 */ /* 0x000fc80008000000 */
[----:B------:R-:W-:-:S04]  /*04e0*/  ULOP3.LUT UR4, UR4, 0x1, URZ, 0xc0, !UPT ;  /* 0x0000000104047892 */ /* 0x000fc8000f8ec0ff */
[----:B------:R-:W-:-:S11]  /*04f0*/  UISETP.NE.U32.AND UP3, UPT, UR4, 0x1, UPT ;  /* 0x000000010400788c */ /* 0x000fd6000bf65070 */
.L_x_8:
[----:B-1----:R-:W1:Y:S01]  /*0500*/  SHFL.IDX PT, R2, R56, RZ, 0x1f ;  /* 0x00001fff38027589 */ /* 0x002e6200000e0000 */
[----:B------:R-:W-:-:S04]  /*0510*/  UISETP.NE.AND UP0, UPT, UR18, 0x2, UPT ;  /* 0x000000021200788c */ /* 0x000fc8000bf05270 */
[----:B------:R-:W-:Y:S01]  /*0520*/  USEL UR62, URZ, 0x1, UP0 ;  /* 0x00000001ff3e7887 */ /* 0x000fe20008000000 */
[----:B-1----:R-:W-:-:S13]  /*0530*/  ISETP.NE.AND P0, PT, R2, RZ, PT ;  /* 0x000000ff0200720c */ /* 0x002fda0003f05270 */
[----:B------:R-:W-:Y:S05]  /*0540*/  @P0 BRA `(.L_x_9) ;  /* 0x0000000000bc0947 */ /* 0x000fea0003800000 */
[----:B------:R-:W-:Y:S01]  /*0550*/  ELECT P0, URZ, PT ;  /* 0x0000000000ff782f */ /* 0x000fe20003800000 */
[----:B------:R-:W-:-:S12]  /*0560*/  BSSY.RECONVERGENT B0, `(.L_x_9) ;  /* 0x000002d000007945 */ /* 0x000fd80003800200 */
[----:B------:R-:W-:Y:S05]  /*0570*/  @!P0 BRA `(.L_x_10) ;  /* 0x0000000000ac8947 */ /* 0x000fea0003800000 */
[----:B------:R-:W1:Y:S01]  /*0580*/  S2UR UR4, SR_CgaCtaId ;  /* 0x00000000000479c3 */ /* 0x000e620000008800 */
[----:B------:R-:W-:Y:S01]  /*0590*/  UMOV UR5, 0x400 ;  /* 0x0000040000057882 */ /* 0x000fe20000000000 */
[----:B------:R-:W-:Y:S02]  /*05a0*/  UMOV UR6, 0x1 ;  /* 0x0000000100067882 */ /* 0x000fe40000000000 */
[----:B------:R-:W-:-:S04]  /*05b0*/  UIADD3 UR6, UPT, UPT, -UR6, 0x100000, URZ ;  /* 0x0010000006067890 */ /* 0x000fc8000fffe1ff */
[----:B------:R-:W-:Y:S02]  /*05c0*/  USHF.L.U32 UR7, UR6, 0xb, URZ ;  /* 0x0000000b06077899 */ /* 0x000fe400080006ff */
[----:B------:R-:W-:Y:S02]  /*05d0*/  USHF.L.U32 UR6, UR6, 0x1, URZ ;  /* 0x0000000106067899 */ /* 0x000fe400080006ff */
[----:B-1----:R-:W-:Y:S01]  /*05e0*/  ULEA UR4, UR4, UR5, 0x18 ;  /* 0x0000000504047291 */ /* 0x002fe2000f8ec0ff */
[----:B------:R-:W1:Y:S11]  /*05f0*/  FENCE.VIEW.ASYNC.S ;  /* 0x00000000000073c6 */ /* 0x000e760000000000 */
[----:B-1----:R1:W3:Y:S01]  /*0600*/  SYNCS.EXCH.64 URZ, [UR4], UR6 ;  /* 0x0000000604ff75b2 */ /* 0x0022e20008000100 */
[----:B------:R1:W4:Y:S01]  /*0610*/  SYNCS.EXCH.64 URZ, [UR4+0x88], UR6 ;  /* 0x0000880604ff75b2 */ /* 0x0003220008000100 */
[----:B------:R1:W1:Y:S01]  /*0620*/  SYNCS.EXCH.64 URZ, [UR4+0x8], UR6 ;  /* 0x0000080604ff75b2 */ /* 0x0002620008000100 */
        /* <DEDUP_REMOVED lines=31> */
[----:B---34-:R-:W-:Y:S01]  /*0820*/  NOP ;  /* 0x0000000000007918 */ /* 0x018fe20000000000 */
.L_x_10:
[----:B-1----:R-:W-:Y:S05]  /*0830*/  BSYNC.RECONVERGENT B0 ;  /* 0x0000000000007941 */ /* 0x002fea0003800200 */
.L_x_9:
[----:B------:R-:W1:Y:S01]  /*0840*/  SHFL.IDX PT, R2, R56, RZ, 0x1f ;  /* 0x00001fff38027589 */ /* 0x000e6200000e0000 */
[----:B------:R-:W-:Y:S01]  /*0850*/  NOP ;  /* 0x0000000000007918 */ /* 0x000fe20000000000 */
[----:B-1----:R-:W-:-:S13]  /*0860*/  ISETP.NE.AND P0, PT, R2, 0x1, PT ;  /* 0x000000010200780c */ /* 0x002fda0003f05270 */
[----:B------:R-:W-:Y:S05]  /*0870*/  @P0 BRA `(.L_x_11) ;  /* 0x0000000000580947 */ /* 0x000fea0003800000 */
[----:B------:R-:W1:Y:S01]  /*0880*/  S2UR UR4, SR_CgaCtaId ;  /* 0x00000000000479c3 */ /* 0x000e620000008800 */
[----:B------:R-:W-:Y:S01]  /*0890*/  UMOV UR5, 0x400 ;  /* 0x0000040000057882 */ /* 0x000fe20000000000 */
[----:B------:R-:W-:Y:S01]  /*08a0*/  UMOV UR8, 0x20 ;  /* 0x0000002000087882 */ /* 0x000fe20000000000 */
[----:B------:R-:W-:Y:S01]  /*08b0*/  UMOV UR6, 0x80 ;  /* 0x0000008000067882 */ /* 0x000fe20000000000 */
[----:B------:R-:W-:-:S04]  /*08c0*/  UIADD3 UR8, UPT, UPT, -UR8, 0x100000, URZ ;  /* 0x0010000008087890 */ /* 0x000fc8000fffe1ff */
[----:B------:R-:W-:Y:S02]  /*08d0*/  USHF.L.U32 UR9, UR8, 0xb, URZ ;  /* 0x0000000b08097899 */ /* 0x000fe400080006ff */
[----:B------:R-:W-:Y:S02]  /*08e0*/  USHF.L.U32 UR8, UR8, 0x1, URZ ;  /* 0x0000000108087899 */ /* 0x000fe400080006ff */
[----:B------:R-:W-:-:S04]  /*08f0*/  UIADD3 UR6, UPT, UPT, -UR6, 0x100000, URZ ;  /* 0x0010000006067890 */ /* 0x000fc8000fffe1ff */
[----:B------:R-:W-:Y:S02]  /*0900*/  USHF.L.U32 UR7, UR6, 0xb, URZ ;  /* 0x0000000b06077899 */ /* 0x000fe400080006ff */
[----:B------:R-:W-:Y:S01]  /*0910*/  USHF.L.U32 UR6, UR6, 0x1, URZ ;  /* 0x0000000106067899 */ /* 0x000fe200080006ff */
[----:B------:R-:W-:Y:S01]  /*0920*/  ELECT P0, URZ, PT ;  /* 0x0000000000ff782f */ /* 0x000fe20003800000 */
[----:B-1----:R-:W-:Y:S01]  /*0930*/  ULEA UR4, UR4, UR5, 0x18 ;  /* 0x0000000504047291 */ /* 0x002fe2000f8ec0ff */
[----:B------:R-:W1:Y:S11]  /*0940*/  FENCE.VIEW.ASYNC.S ;  /* 0x00000000000073c6 */ /* 0x000e760000000000 */
[----:B-1----:R1:W3:Y:S01]  /*0950*/  SYNCS.EXCH.64 URZ, [UR4+0x110], UR8 ;  /* 0x0001100804ff75b2 */ /* 0x0022e20008000100 */
[----:B------:R1:W4:Y:S01]  /*0960*/  SYNCS.EXCH.64 URZ, [UR4+0x130], UR6 ;  /* 0x0001300604ff75b2 */ /* 0x0003220008000100 */
[----:B------:R1:W1:Y:S01]  /*0970*/  SYNCS.EXCH.64 URZ, [UR4+0x118], UR8 ;  /* 0x0001180804ff75b2 */ /* 0x0002620008000100 */
[----:B------:R1:W1:Y:S01]  /*0980*/  SYNCS.EXCH.64 URZ, [UR4+0x138], UR6 ;  /* 0x0001380604ff75b2 */ /* 0x0002620008000100 */
[----:B------:R1:W1:Y:S01]  /*0990*/  SYNCS.EXCH.64 URZ, [UR4+0x120], UR8 ;  /* 0x0001200804ff75b2 */ /* 0x0002620008000100 */
[----:B------:R1:W1:Y:S01]  /*09a0*/  SYNCS.EXCH.64 URZ, [UR4+0x140], UR6 ;  /* 0x0001400604ff75b2 */ /* 0x0002620008000100 */
[----:B------:R1:W1:Y:S01]  /*09b0*/  SYNCS.EXCH.64 URZ, [UR4+0x128], UR8 ;  /* 0x0001280804ff75b2 */ /* 0x0002620008000100 */
[----:B------:R1:W1:Y:S01]  /*09c0*/  SYNCS.EXCH.64 URZ, [UR4+0x148], UR6 ;  /* 0x0001480604ff75b2 */ /* 0x0002620008000100 */
[----:B------:R-:W-:Y:S01]  /*09d0*/  NOP ;  /* 0x0000000000007918 */ /* 0x000fe20000000000 */
.L_x_11:
[----:B------:R-:W2:Y:S01]  /*09e0*/  SHFL.IDX PT, R2, R56, RZ, 0x1f ;  /* 0x00001fff38027589 */ /* 0x000ea200000e0000 */
[----:B------:R-:W-:Y:S01]  /*09f0*/  NOP ;  /* 0x0000000000007918 */ /* 0x000fe20000000000 */
[----:B--2---:R-:W-:-:S13]  /*0a00*/  ISETP.NE.AND P0, PT, R2, 0x3, PT ;  /* 0x000000030200780c */ /* 0x004fda0003f05270 */
[----:B------:R-:W-:Y:S05]  /*0a10*/  @P0 BRA `(.L_x_12) ;  /* 0x0000000000300947 */ /* 0x000fea0003800000 */
[----:B-1----:R-:W1:Y:S01]  /*0a20*/  S2UR UR4, SR_CgaCtaId ;  /* 0x00000000000479c3 */ /* 0x002e620000008800 */
[----:B------:R-:W-:Y:S01]  /*0a30*/  UMOV UR6, 0x400 ;  /* 0x0000040000067882 */ /* 0x000fe20000000000 */
[----:B------:R-:W-:Y:S01]  /*0a40*/  UMOV UR5, 0x20 ;  /* 0x0000002000057882 */ /* 0x000fe20000000000 */
[----:B------:R-:W-:Y:S01]  /*0a50*/  ELECT P0, URZ, PT ;  /* 0x0000000000ff782f */ /* 0x000fe20003800000 */
[----:B-1----:R-:W-:Y:S02]  /*0a60*/  ULEA UR6, UR4, UR6, 0x18 ;  /* 0x0000000604067291 */ /* 0x002fe4000f8ec0ff */
[----:B------:R-:W-:-:S04]  /*0a70*/  UIADD3 UR4, UPT, UPT, -UR5, 0x100000, URZ ;  /* 0x0010000005047890 */ /* 0x000fc8000fffe1ff */
[----:B------:R-:W-:Y:S02]  /*0a80*/  USHF.L.U32 UR5, UR4, 0xb, URZ ;  /* 0x0000000b04057899 */ /* 0x000fe400080006ff */
[----:B------:R-:W-:Y:S01]  /*0a90*/  USHF.L.U32 UR4, UR4, 0x1, URZ ;  /* 0x0000000104047899 */ /* 0x000fe200080006ff */
[----:B------:R-:W1:Y:S11]  /*0aa0*/  FENCE.VIEW.ASYNC.S ;  /* 0x00000000000073c6 */ /* 0x000e760000000000 */
[----:B-1----:R2:W1:Y:S01]  /*0ab0*/  SYNCS.EXCH.64 URZ, [UR6+0x150], UR4 ;  /* 0x0001500406ff75b2 */ /* 0x0024620008000100 */
[----:B------:R2:W1:Y:S02]  /*0ac0*/  SYNCS.EXCH.64 URZ, [UR6+0x158], UR4 ;  /* 0x0001580406ff75b2 */ /* 0x0004640008000100 */
[----:B--2---:R-:W-:Y:S01]  /*0ad0*/  NOP ;  /* 0x0000000000007918 */ /* 0x004fe20000000000 */
.L_x_12:
[----:B------:R-:W2:Y:S01]  /*0ae0*/  SHFL.IDX PT, R2, R56, RZ, 0x1f ;  /* 0x00001fff38027589 */ /* 0x000ea200000e0000 */
[----:B------:R-:W-:Y:S01]  /*0af0*/  NOP ;  /* 0x0000000000007918 */ /* 0x000fe20000000000 */
[----:B--2---:R-:W-:-:S13]  /*0b00*/  ISETP.NE.AND P0, PT, R2, 0x4, PT ;  /* 0x000000040200780c */ /* 0x004fda0003f05270 */
[----:B------:R-:W-:Y:S05]  /*0b10*/  @P0 BRA `(.L_x_13) ;  /* 0x0000000000440947 */ /* 0x000fea0003800000 */
[----:B-1----:R-:W1:Y:S01]  /*0b20*/  S2UR UR6, SR_CgaCtaId ;  /* 0x00000000000679c3 */ /* 0x002e620000008800 */
[----:B------:R-:W-:Y:S01]  /*0b30*/  UMOV UR4, 0x100 ;  /* 0x0000010000047882 */ /* 0x000fe20000000000 */
[----:B------:R-:W-:Y:S01]  /*0b40*/  UMOV UR5, 0x400 ;  /* 0x0000040000057882 */ /* 0x000fe20000000000 */
[----:B------:R-:W-:Y:S01]  /*0b50*/  USEL UR4, UR4, 0xe0, UP3 ;  /* 0x000000e004047887 */ /* 0x000fe20009800000 */
[----:B------:R-:W-:Y:S01]  /*0b60*/  UMOV UR8, 0x1 ;  /* 0x0000000100087882 */ /* 0x000fe20000000000 */
[----:B------:R-:W-:Y:S01]  /*0b70*/  ELECT P0, URZ, PT ;  /* 0x0000000000ff782f */ /* 0x000fe20003800000 */
[----:B------:R-:W-:-:S04]  /*0b80*/  UIADD3 UR8, UPT, UPT, -UR8, 0x100000, URZ ;  /* 0x0010000008087890 */ /* 0x000fc8000fffe1ff */
[----:B------:R-:W-:Y:S02]  /*0b90*/  USHF.L.U32 UR9, UR8, 0xb, URZ ;  /* 0x0000000b08097899 */ /* 0x000fe400080006ff */
[----:B------:R-:W-:Y:S02]  /*0ba0*/  USHF.L.U32 UR8, UR8, 0x1, URZ ;  /* 0x0000000108087899 */ /* 0x000fe400080006ff */
[----:B-1----:R-:W-:Y:S02]  /*0bb0*/  ULEA UR6, UR6, UR5, 0x18 ;  /* 0x0000000506067291 */ /* 0x002fe4000f8ec0ff */
[----:B------:R-:W-:-:S04]  /*0bc0*/  UIADD3 UR4, UPT, UPT, -UR4, 0x100000, URZ ;  /* 0x0010000004047890 */ /* 0x000fc8000fffe1ff */
[----:B------:R-:W-:Y:S02]  /*0bd0*/  USHF.L.U32 UR5, UR4, 0xb, URZ ;  /* 0x0000000b04057899 */ /* 0x000fe400080006ff */
[----:B------:R-:W-:Y:S01]  /*0be0*/  USHF.L.U32 UR4, UR4, 0x1, URZ ;  /* 0x0000000104047899 */ /* 0x000fe200080006ff */
[----:B------:R-:W1:Y:S03]  /*0bf0*/  FENCE.VIEW.ASYNC.S ;  /* 0x00000000000073c6 */ /* 0x000e660000000000 */
[----:B-1----:R2:W1:Y:S08]  /*0c00*/  SYNCS.EXCH.64 URZ, [UR6+0x160], UR8 ;  /* 0x0001600806ff75b2 */ /* 0x0024700008000100 */
[----:B------:R2:W1:Y:S02]  /*0c10*/  SYNCS.EXCH.64 URZ, [UR6+0x168], UR4 ;  /* 0x0001680406ff75b2 */ /* 0x0004640008000100 */
[----:B--2---:R-:W-:Y:S01]  /*0c20*/  NOP ;  /* 0x0000000000007918 */ /* 0x004fe20000000000 */
.L_x_13:
[----:B------:R-:W2:Y:S01]  /*0c30*/  SHFL.IDX PT, R2, R56, RZ, 0x1f ;  /* 0x00001fff38027589 */ /* 0x000ea200000e0000 */
[----:B------:R-:W1:Y:S01]  /*0c40*/  S2UR UR24, SR_CTAID.X ;  /* 0x00000000001879c3 */ /* 0x000e620000002500 */
[----:B------:R-:W-:-:S07]  /*0c50*/  NOP ;  /* 0x0000000000007918 */ /* 0x000fce0000000000 */
[----:B------:R-:W1:Y:S01]  /*0c60*/  S2UR UR20, SR_CTAID.Y ;  /* 0x00000000001479c3 */ /* 0x000e620000002600 */
[----:B--2---:R-:W-:-:S13]  /*0c70*/  ISETP.NE.AND P0, PT, R2, 0x5, PT ;  /* 0x000000050200780c */ /* 0x004fda0003f05270 */
[----:B-1----:R-:W-:Y:S05]  /*0c80*/  @P0 BRA `(.L_x_14) ;  /* 0x0000000000480947 */ /* 0x002fea0003800000 */
        /* <DEDUP_REMOVED lines=13> */
[----:B-1----:R1:W2:Y:S01]  /*0d60*/  SYNCS.EXCH.64 URZ, [UR4+0x170], UR8 ;  /* 0x0001700804ff75b2 */ /* 0x0022a20008000100 */
[----:B------:R1:W1:Y:S01]  /*0d70*/  SYNCS.EXCH.64 URZ, [UR4+0x180], UR6 ;  /* 0x0001800604ff75b2 */ /* 0x0002620008000100 */
[----:B------:R1:W1:Y:S01]  /*0d80*/  SYNCS.EXCH.64 URZ, [UR4+0x178], UR8 ;  /* 0x0001780804ff75b2 */ /* 0x0002620008000100 */
[----:B------:R1:W1:Y:S01]  /*0d90*/  SYNCS.EXCH.64 URZ, [UR4+0x188], UR6 ;  /* 0x0001880604ff75b2 */ /* 0x0002620008000100 */
[----:B------:R-:W-:Y:S01]  /*0da0*/  NOP ;  /* 0x0000000000007918 */ /* 0x000fe20000000000 */
.L_x_14:
[----:B------:R-:W-:-:S05]  /*0db0*/  CS2R.32 R49, SR_CgaSize ;  /* 0x0000000000317805 */ /* 0x000fca0000008a00 */
[----:B------:R-:W-:-:S05]  /*0dc0*/  IMAD R49, R49, -0xa0, RZ ;  /* 0xffffff6031317824 */ /* 0x000fca00078e02ff */
[----:B------:R-:W-:-:S14]  /*0dd0*/  R2UR UR5, R49 ;  /* 0x00000000310572ca */ /* 0x000fdc00000e0000 */
[----:B------:R-:W3:Y:S01]  /*0de0*/  LDCU UR5, c[0x0][UR5+0x2b0] ;  /* 0x00005600050577ac */ /* 0x000ee20008000800 */
[----:B------:R-:W-:Y:S02]  /*0df0*/  I2FP.F32.U32 R49, UR24 ;  /* 0x0000001800317c45 */ /* 0x000fe40008201000 */
[----:B------:R-:W-:-:S05]  /*0e00*/  CS2R.32 R3, SR_CgaSize ;  /* 0x0000000000037805 */ /* 0x000fca0000008a00 */
[----:B------:R-:W-:-:S06]  /*0e10*/  IMAD R3, R3, -0xa0, RZ ;  /* 0xffffff6003037824 */ /* 0x000fcc00078e02ff */
[----:B------:R-:W4:Y:S01]  /*0e20*/  LDC R3, c[0x0][R3+0x2a0] ;  /* 0x0000a80003037b82 */ /* 0x000f220000000800 */
[----:B------:R-:W-:Y:S02]  /*0e30*/  I2FP.F32.U32 R48, UR20 ;  /* 0x0000001400307c45 */ /* 0x000fe40008201000 */
[----:B------:R-:W-:-:S05]  /*0e40*/  CS2R.32 R2, SR_CgaSize ;  /* 0x0000000000027805 */ /* 0x000fca0000008a00 */
[----:B------:R-:W-:-:S05]  /*0e50*/  IMAD R2, R2, -0xa0, RZ ;  /* 0xffffff6002027824 */ /* 0x000fca00078e02ff */
[----:B-1----:R-:W-:-:S14]  /*0e60*/  R2UR UR4, R2 ;  /* 0x00000000020472ca */ /* 0x002fdc00000e0000 */
[----:B------:R-:W1:Y:S01]  /*0e70*/  LDCU UR4, c[0x0][UR4+0x2b4] ;  /* 0x00005680040477ac */ /* 0x000e620008000800 */
[----:B------:R-:W-:Y:S01]  /*0e80*/  NOP ;  /* 0x0000000000007918 */ /* 0x000fe20000000000 */
[----:B------:R-:W2:Y:S01]  /*0e90*/  LDCU UR19, c[0x0][0xb24] ;  /* 0x00016480ff1377ac */ /* 0x000ea20008000800 */
[----:B------:R-:W-:-:S05]  /*0ea0*/  CS2R.32 R2, SR_CgaSize ;  /* 0x0000000000027805 */ /* 0x000fca0000008a00 */
[----:B------:R-:W-:-:S06]  /*0eb0*/  IMAD R2, R2, -0xa0, RZ ;  /* 0xffffff6002027824 */ /* 0x000fcc00078e02ff */
[----:B------:R-:W4:Y:S01]  /*0ec0*/  LDC R2, c[0x0][R2+0x2a4] ;  /* 0x0000a90002027b82 */ /* 0x000f220000000800 */
[----:B---3--:R-:W-:-:S07]  /*0ed0*/  FMUL R49, R49, UR5 ;  /* 0x0000000531317c20 */ /* 0x008fce0008400000 */
[----:B------:R-:W3:Y:S01]  /*0ee0*/  S2UR UR49, SR_CTAID.Z ;  /* 0x00000000003179c3 */ /* 0x000ee20000002700 */
[----:B-1----:R-:W-:Y:S01]  /*0ef0*/  FMUL R48, R48, UR4 ;  /* 0x0000000430307c20 */ /* 0x002fe20008400000 */
[----:B------:R-:W1:Y:S01]  /*0f00*/  F2I.U32.TRUNC.NTZ R49, R49 ;  /* 0x0000003100317305 */ /* 0x000e62000020f000 */
[----:B--2---:R-:W-:-:S07]  /*0f10*/  UISETP.GE.AND UP0, UPT, UR19, 0x1, UPT ;  /* 0x000000011300788c */ /* 0x004fce000bf06270 */
[----:B------:R-:W2:Y:S01]  /*0f20*/  F2I.U32.TRUNC.NTZ R48, R48 ;  /* 0x0000003000307305 */ /* 0x000ea2000020f000 */
[----:B-1----:R-:W-:-:S05]  /*0f30*/  IADD3 R49, PT, PT, -R49, RZ, RZ ;  /* 0x000000ff31317210 */ /* 0x002fca0007ffe1ff */
[----:B----4-:R-:W-:Y:S01]  /*0f40*/  IMAD R49, R3, R49, UR24 ;  /* 0x0000001803317e24 */ /* 0x010fe2000f8e0231 */
[----:B--2---:R-:W-:-:S05]  /*0f50*/  IADD3 R48, PT, PT, -R48, RZ, RZ ;  /* 0x000000ff30307210 */ /* 0x004fca0007ffe1ff */
[----:B------:R-:W-:Y:S01]  /*0f60*/  IMAD R48, R2, R48, UR20 ;  /* 0x0000001402307e24 */ /* 0x000fe2000f8e0230 */
[----:B------:R-:W-:Y:S06]  /*0f70*/  BAR.SYNC.DEFER_BLOCKING 0x0 ;  /* 0x0000000000007b1d */ /* 0x000fec0000010000 */
[----:B---3--:R-:W-:Y:S05]  /*0f80*/  BRA.U !UP0, `(.L_x_15) ;  /* 0x0000000108d47547 */ /* 0x008fea000b800000 */
[----:B------:R-:W1:Y:S01]  /*0f90*/  LDCU.128 UR28, c[0x0][0xb10] ;  /* 0x00016200ff1c77ac */ /* 0x000e620008000c00 */
[----:B------:R-:W2:Y:S01]  /*0fa0*/  LDCU UR6, c[0x0][0x370] ;  /* 0x00006e00ff0677ac */ /* 0x000ea20008000800 */
[----:B------:R-:W3:Y:S01]  /*0fb0*/  LDCU UR4, c[0x0][0x374] ;  /* 0x00006e80ff0477ac */ /* 0x000ee20008000800 */
[----:B------:R-:W4:Y:S01]  /*0fc0*/  LDCU UR21, c[0x0][0xb0c] ;  /* 0x00016180ff1577ac */ /* 0x000f220008000800 */
[----:B------:R-:W4:Y:S01]  /*0fd0*/  LDCU UR5, c[0x0][0xb20] ;  /* 0x00016400ff0577ac */ /* 0x000f220008000800 */
[----:B------:R-:W4:Y:S01]  /*0fe0*/  LDCU.64 UR16, c[0x0][0xb28] ;  /* 0x00016500ff1077ac */ /* 0x000f220008000a00 */
[----:B-1----:R-:W-:Y:S02]  /*0ff0*/  UISETP.NE.AND UP0, UPT, UR30, 0x1, UPT ;  /* 0x000000011e00788c */ /* 0x002fe4000bf05270 */
[----:B---3--:R-:W-:Y:S02]  /*1000*/  UIMAD.WIDE.U32 UR8, UR4, UR31, URZ ;  /* 0x0000001f040872a5 */ /* 0x008fe4000f8e00ff */
[----:B--2---:R-:W-:-:S02]  /*1010*/  UIMAD.WIDE.U32 UR10, UR6, UR28, URZ ;  /* 0x0000001c060a72a5 */ /* 0x004fc4000f8e00ff */
[----:B----4-:R-:W-:Y:S02]  /*1020*/  UISETP.NE.AND UP2, UPT, UR21, 0x1, UPT ;  /* 0x000000011500788c */ /* 0x010fe4000bf45270 */
[----:B------:R-:W-:Y:S01]  /*1030*/  UISETP.NE.AND UP4, UPT, UR19, 0x1, UPT ;  /* 0x000000011300788c */ /* 0x000fe2000bf85270 */
[----:B------:R-:W-:Y:S02]  /*1040*/  UMOV UR8, UR9 ;  /* 0x0000000900087c82 */ /* 0x000fe40008000000 */
[----:B------:R-:W-:Y:S01]  /*1050*/  UMOV UR10, UR11 ;  /* 0x0000000b000a7c82 */ /* 0x000fe20008000000 */
[----:B------:R-:W-:Y:S02]  /*1060*/  @UP0 USHF.R.U32.HI UR4, URZ, UR5, UR8 ;  /* 0x00000005ff040299 */ /* 0x000fe40008011608 */
[----:B------:R-:W-:Y:S02]  /*1070*/  UIMAD.WIDE.U32 UR12, UR20, UR31, URZ ;  /* 0x0000001f140c72a5 */ /* 0x000fe4000f8e00ff */
[----:B------:R-:W-:-:S02]  /*1080*/  UIMAD.WIDE.U32 UR8, UR4, UR16, URZ ;  /* 0x00000010040872a5 */ /* 0x000fc4000f8e00ff */
[----:B------:R-:W-:Y:S02]  /*1090*/  @UP2 USHF.R.U32.HI UR6, URZ, UR29, UR10 ;  /* 0x0000001dff062299 */ /* 0x000fe4000801160a */
[----:B------:R-:W-:Y:S02]  /*10a0*/  UIMAD.WIDE.U32 UR14, UR24, UR28, URZ ;  /* 0x0000001c180e72a5 */ /* 0x000fe4000f8e00ff */
[----:B------:R-:W-:Y:S01]  /*10b0*/  UIMAD.WIDE.U32 UR10, UR6, UR16, URZ ;  /* 0x00000010060a72a5 */ /* 0x000fe2000f8e00ff */
[----:B------:R-:W-:Y:S01]  /*10c0*/  UMOV UR12, UR13 ;  /* 0x0000000d000c7c82 */ /* 0x000fe20008000000 */
[----:B------:R-:W-:Y:S01]  /*10d0*/  UMOV UR8, UR9 ;  /* 0x0000000900087c82 */ /* 0x000fe20008000000 */
[----:B------:R-:W-:Y:S02]  /*10e0*/  USHF.R.U32.HI UR12, URZ, UR5, UR12 ;  /* 0x00000005ff0c7299 */ /* 0x000fe4000801160c */
[----:B------:R-:W-:Y:S01]  /*10f0*/  @UP4 USHF.R.U32.HI UR4, URZ, UR17, UR8 ;  /* 0x00000011ff044299 */ /* 0x000fe20008011608 */
[----:B------:R-:W-:Y:S01]  /*1100*/  UMOV UR14, UR15 ;  /* 0x0000000f000e7c82 */ /* 0x000fe20008000000 */
[----:B------:R-:W-:Y:S01]  /*1110*/  UMOV UR10, UR11 ;  /* 0x0000000b000a7c82 */ /* 0x000fe20008000000 */
[----:B------:R-:W-:-:S02]  /*1120*/  USHF.R.U32.HI UR14, URZ, UR29, UR14 ;  /* 0x0000001dff0e7299 */ /* 0x000fc4000801160e */
[----:B------:R-:W-:Y:S02]  /*1130*/  USEL UR5, UR20, UR12, !UP0 ;  /* 0x0000000c14057287 */ /* 0x000fe4000c000000 */
[----:B------:R-:W-:Y:S02]  /*1140*/  @UP4 USHF.R.U32.HI UR6, URZ, UR17, UR10 ;  /* 0x00000011ff064299 */ /* 0x000fe4000801160a */
[----:B------:R-:W-:Y:S02]  /*1150*/  UIMAD UR7, UR4, UR19, URZ ;  /* 0x00000013040772a4 */ /* 0x000fe4000f8e02ff */
[----:B------:R-:W-:Y:S02]  /*1160*/  USEL UR4, UR24, UR14, !UP2 ;  /* 0x0000000e18047287 */ /* 0x000fe4000d000000 */
[----:B------:R-:W-:Y:S02]  /*1170*/  UIMAD UR10, UR6, UR19, URZ ;  /* 0x00000013060a72a4 */ /* 0x000fe4000f8e02ff */
[----:B------:R-:W-:-:S02]  /*1180*/  UISETP.GE.AND UP0, UPT, UR5, UR7, UPT ;  /* 0x000000070500728c */ /* 0x000fc4000bf06270 */
[----:B------:R-:W-:Y:S02]  /*1190*/  UIMAD.WIDE.U32 UR8, UR5, UR16, URZ ;  /* 0x00000010050872a5 */ /* 0x000fe4000f8e00ff */
[----:B------:R-:W-:Y:S02]  /*11a0*/  UISETP.GE.OR UP0, UPT, UR4, UR10, UP0 ;  /* 0x0000000a0400728c */ /* 0x000fe40008706670 */
[----:B------:R-:W-:Y:S02]  /*11b0*/  UIMAD.WIDE.U32 UR10, UR4, UR16, URZ ;  /* 0x00000010040a72a5 */ /* 0x000fe4000f8e00ff */
[----:B------:R-:W-:Y:S01]  /*11c0*/  UIADD3 UR10, UPT, UPT, -UR4, URZ, URZ ;  /* 0x000000ff040a7290 */ /* 0x000fe2000fffe1ff */
[----:B------:R-:W-:Y:S01]  /*11d0*/  UMOV UR8, UR9 ;  /* 0x0000000900087c82 */ /* 0x000fe20008000000 */
[----:B------:R-:W-:Y:S02]  /*11e0*/  UIADD3 UR9, UPT, UPT, -UR5, URZ, URZ ;  /* 0x000000ff05097290 */ /* 0x000fe4000fffe1ff */
[----:B------:R-:W-:-:S03]  /*11f0*/  USHF.R.U32.HI UR8, URZ, UR17, UR8 ;  /* 0x00000011ff087299 */ /* 0x000fc60008011608 */
[----:B------:R-:W-:Y:S01]  /*1200*/  @!UP0 UMOV UR7, UR11 ;  /* 0x0000000b00078c82 */ /* 0x000fe20008000000 */
[----:B------:R-:W-:Y:S02]  /*1210*/  UIMAD UR20, UR30, UR9, UR20 ;  /* 0x000000091e1472a4 */ /* 0x000fe4000f8e0214 */
[----:B------:R-:W-:Y:S02]  /*1220*/  USEL UR8, UR5, UR8, !UP4 ;  /* 0x0000000805087287 */ /* 0x000fe4000e000000 */
[----:B------:R-:W-:Y:S02]  /*1230*/  @!UP0 USHF.R.U32.HI UR7, URZ, UR17, UR7 ;  /* 0x00000011ff078299 */ /* 0x000fe40008011607 */
[----:B------:R-:W-:Y:S02]  /*1240*/  UIADD3 UR9, UPT, UPT, -UR8, URZ, URZ ;  /* 0x000000ff08097290 */ /* 0x000fe4000fffe1ff */
[----:B------:R-:W-:Y:S02]  /*1250*/  @!UP0 USEL UR7, UR4, UR7, !UP4 ;  /* 0x0000000704078287 */ /* 0x000fe4000e000000 */
[----:B------:R-:W-:-:S02]  /*1260*/  UIMAD UR9, UR19, UR9, UR5 ;  /* 0x00000009130972a4 */ /* 0x000fc4000f8e0205 */
[----:B------:R-:W-:Y:S02]  /*1270*/  @!UP0 UIADD3 UR8, UPT, UPT, UR8, -UR7, URZ ;  /* 0x8000000708088290 */ /* 0x000fe4000fffe0ff */
[----:B------:R-:W-:Y:S02]  /*1280*/  @!UP0 UIMAD UR7, UR9, UR6, UR7 ;  /* 0x00000006090782a4 */ /* 0x000fe4000f8e0207 */
[----:B------:R-:W-:Y:S02]  /*1290*/  @!UP0 UIMAD UR5, UR8, UR19, UR4 ;  /* 0x00000013080582a4 */ /* 0x000fe4000f8e0204 */
[----:B------:R-:W-:Y:S02]  /*12a0*/  UIMAD UR6, UR21, UR10, UR24 ;  /* 0x0000000a150672a4 */ /* 0x000fe4000f8e0218 */
[----:B------:R-:W-:Y:S01]  /*12b0*/  UIMAD UR20, UR5, UR30, UR20 ;  /* 0x0000001e051472a4 */ /* 0x000fe2000f8e0214 */
[----:B------:R-:W-:Y:S02]  /*12c0*/  @!UP0 UMOV UR4, UR7 ;  /* 0x0000000700048c82 */ /* 0x000fe40008000000 */
[----:B------:R-:W-:-:S12]  /*12d0*/  UIMAD UR24, UR4, UR21, UR6 ;  /* 0x00000015041872a4 */ /* 0x000fd8000f8e0206 */
.L_x_15:
[----:B------:R-:W1:Y:S02]  /*12e0*/  LDCU UR4, c[0x0][0xb30] ;  /* 0x00016600ff0477ac */ /* 0x000e640008000800 */
[----:B-1----:R-:W-:-:S09]  /*12f0*/  UISETP.NE.AND UP0, UPT, UR4, 0x1, UPT ;  /* 0x000000010400788c */ /* 0x002fd2000bf05270 */
[----:B------:R-:W-:Y:S05]  /*1300*/  BRA.U UP0, `(.L_x_16) ;  /* 0x0000000100447547 */ /* 0x000fea000b800000 */
[----:B------:R-:W1:Y:S01]  /*1310*/  LDCU.128 UR8, c[0x0][0xb10] ;  /* 0x00016200ff0877ac */ /* 0x000e620008000c00 */
[----:B------:R-:W2:Y:S01]  /*1320*/  LDCU UR12, c[0x0][0xb0c] ;  /* 0x00016180ff0c77ac */ /* 0x000ea20008000800 */
[----:B------:R-:W3:Y:S01]  /*1330*/  LDCU UR13, c[0x0][0xb20] ;  /* 0x00016400ff0d77ac */ /* 0x000ee20008000800 */
[----:B-1----:R-:W-:Y:S02]  /*1340*/  UIMAD.WIDE.U32 UR6, UR24, UR8, URZ ;  /* 0x00000008180672a5 */ /* 0x002fe4000f8e00ff */
[----:B------:R-:W-:Y:S02]  /*1350*/  UIMAD.WIDE.U32 UR4, UR20, UR11, URZ ;  /* 0x0000000b140472a5 */ /* 0x000fe4000f8e00ff */
[----:B--2---:R-:W-:Y:S02]  /*1360*/  UISETP.NE.AND UP2, UPT, UR12, 0x1, UPT ;  /* 0x000000010c00788c */ /* 0x004fe4000bf45270 */
[----:B------:R-:W-:Y:S01]  /*1370*/  UISETP.NE.AND UP0, UPT, UR10, 0x1, UPT ;  /* 0x000000010a00788c */ /* 0x000fe2000bf05270 */
[----:B------:R-:W-:-:S02]  /*1380*/  UMOV UR6, UR7 ;  /* 0x0000000700067c82 */ /* 0x000fc40008000000 */
[----:B------:R-:W-:Y:S01]  /*1390*/  UMOV UR4, UR5 ;  /* 0x0000000500047c82 */ /* 0x000fe20008000000 */
[----:B------:R-:W-:Y:S02]  /*13a0*/  USHF.R.U32.HI UR6, URZ, UR9, UR6 ;  /* 0x00000009ff067299 */ /* 0x000fe40008011606 */
[----:B---3--:R-:W-:Y:S02]  /*13b0*/  USHF.R.U32.HI UR4, URZ, UR13, UR4 ;  /* 0x0000000dff047299 */ /* 0x008fe40008011604 */
[----:B------:R-:W-:Y:S02]  /*13c0*/  USEL UR5, UR24, UR6, !UP2 ;  /* 0x0000000618057287 */ /* 0x000fe4000d000000 */
[----:B------:R-:W-:-:S04]  /*13d0*/  USEL UR4, UR20, UR4, !UP0 ;  /* 0x0000000414047287 */ /* 0x000fc8000c000000 */
[----:B------:R-:W-:Y:S02]  /*13e0*/  UIADD3 UR6, UPT, UPT, UR5, -UR4, URZ ;  /* 0x8000000405067290 */ /* 0x000fe4000fffe0ff */
[----:B------:R-:W-:Y:S02]  /*13f0*/  UIADD3 UR4, UPT, UPT, -UR5, UR4, URZ ;  /* 0x0000000405047290 */ /* 0x000fe4000fffe1ff */
[----:B------:R-:W-:Y:S02]  /*1400*/  UIMAD UR20, UR6, UR10, UR20 ;  /* 0x0000000a061472a4 */ /* 0x000fe4000f8e0214 */
[----:B------:R-:W-:-:S12]  /*1410*/  UIMAD UR24, UR4, UR12, UR24 ;  /* 0x0000000c041872a4 */ /* 0x000fd8000f8e0218 */
.L_x_16:
[----:B------:R-:W-:Y:S01]  /*1420*/  BAR.SYNC.DEFER_BLOCKING 0x0 ;  /* 0x0000000000007b1d */ /* 0x000fe20000010000 */
[----:B------:R-:W-:Y:S01]  /*1430*/  UISETP.NE.AND UP0, UPT, UR18, 0x2, UPT ;  /* 0x000000021200788c */ /* 0x000fe2000bf05270 */
[----:B------:R-:W-:Y:S02]  /*1440*/  ISETP.NE.OR P3, PT, R0, 0x2, !P3 ;  /* 0x000000020000780c */ /* 0x000fe40005f65670 */
[----:B------:R-:W-:Y:S02]  /*1450*/  LOP3.LUT R0, R54, 0x1f, RZ, 0xc0, !PT ;  /* 0x0000001f36007812 */ /* 0x000fe400078ec0ff */
[----:B------:R-:W1:Y:S04]  /*1460*/  LDCU UR39, c[0x0][0xb24] ;  /* 0x00016480ff2777ac */ /* 0x000e680008000800 */
[----:B------:R-:W-:Y:S05]  /*1470*/  BRA.U UP0, `(.L_x_17) ;  /* 0x0000002100887547 */ /* 0x000fea000b800000 */
[----:B------:R-:W2:Y:S01]  /*1480*/  LDCU UR7, c[0x0][0x390] ;  /* 0x00007200ff0777ac */ /* 0x000ea20008000800 */
[----:B------:R-:W-:Y:S01]  /*1490*/  PLOP3.LUT P1, PT, PT, PT, UP3, 0x80, 0x8 ;  /* 0x000000000008781c */ /* 0x000fe20003f2f038 */
[----:B------:R-:W-:Y:S01]  /*14a0*/  IMAD.MOV.U32 R2, RZ, RZ, RZ ;  /* 0x000000ffff027224 */ /* 0x000fe200078e00ff */
[----:B------:R-:W-:Y:S01]  /*14b0*/  ISETP.EQ.OR P2, PT, R0, RZ, P3 ;  /* 0x000000ff0000720c */ /* 0x000fe20001f42670 */
[----:B------:R-:W3:Y:S01]  /*14c0*/  LDCU UR6, c[0x0][0x5c0] ;  /* 0x0000b800ff0677ac */ /* 0x000ee20008000800 */
[----:B------:R-:W-:Y:S01]  /*14d0*/  PLOP3.LUT P1, PT, P1, PT, PT, 0x8, 0x80 ;  /* 0x000000000080781c */ /* 0x000fe20000f2e170 */
[----:B------:R-:W4:Y:S01]  /*14e0*/  LDCU UR54, c[0x0][0x370] ;  /* 0x00006e00ff3677ac */ /* 0x000f220008000800 */
[----:B------:R-:W1:Y:S01]  /*14f0*/  LDCU.64 UR46, c[0x0][0x348] ;  /* 0x00006900ff2e77ac */ /* 0x000e620008000a00 */
[----:B------:R-:W1:Y:S01]  /*1500*/  LDCU UR53, c[0x0][0x374] ;  /* 0x00006e80ff3577ac */ /* 0x000e620008000800 */
[----:B--2---:R-:W-:Y:S02]  /*1510*/  UIADD3 UR5, UPT, UPT, UR7, 0x1f, URZ ;  /* 0x0000001f07057890 */ /* 0x004fe4000fffe0ff */
[----:B---3--:R-:W-:-:S02]  /*1520*/  UIADD3 UR6, UPT, UPT, UR6, 0x7f, URZ ;  /* 0x0000007f06067890 */ /* 0x008fc4000fffe0ff */
[----:B------:R-:W-:Y:S02]  /*1530*/  USHF.R.S32.HI UR4, URZ, 0x1f, UR5 ;  /* 0x0000001fff047899 */ /* 0x000fe40008011405 */
[----:B------:R-:W-:Y:S02]  /*1540*/  UIADD3 UR58, UPT, UPT, UR7, 0x3e, URZ ;  /* 0x0000003e073a7890 */ /* 0x000fe4000fffe0ff */
[----:B------:R-:W-:Y:S02]  /*1550*/  ULEA.HI UR4, UR4, UR5, URZ, 0x5 ;  /* 0x0000000504047291 */ /* 0x000fe4000f8f28ff */
[----:B------:R-:W-:Y:S02]  /*1560*/  UIADD3 UR5, UPT, UPT, UR7, -0x1, URZ ;  /* 0xffffffff07057890 */ /* 0x000fe4000fffe0ff */
[----:B------:R-:W-:Y:S02]  /*1570*/  USHF.R.S32.HI UR56, URZ, 0x5, UR4 ;  /* 0x00000005ff387899 */ /* 0x000fe40008011404 */
[----:B------:R-:W-:-:S02]  /*1580*/  UISETP.GE.U32.AND UP1, UPT, UR5, -0x3f, UPT ;  /* 0xffffffc10500788c */ /* 0x000fc4000bf26070 */
[----:B------:R-:W-:Y:S02]  /*1590*/  UISETP.LT.U32.AND UP0, UPT, UR56, 0x11, UPT ;  /* 0x000000113800788c */ /* 0x000fe4000bf01070 */
[----:B------:R-:W-:Y:S02]  /*15a0*/  USHF.R.S32.HI UR4, URZ, 0x1f, UR6 ;  /* 0x0000001fff047899 */ /* 0x000fe40008011406 */
[----:B------:R-:W-:Y:S02]  /*15b0*/  USEL UR55, UR56, 0x11, UP0 ;  /* 0x0000001138377887 */ /* 0x000fe40008000000 */
[----:B------:R-:W-:Y:S02]  /*15c0*/  ULEA.HI UR4, UR4, UR6, URZ, 0x7 ;  /* 0x0000000604047291 */ /* 0x000fe4000f8f38ff */
[----:B------:R-:W-:Y:S02]  /*15d0*/  UIADD3 UR44, UPT, UPT, UR55, -0x1, URZ ;  /* 0xffffffff372c7890 */ /* 0x000fe4000fffe0ff */
[----:B------:R-:W-:-:S02]  /*15e0*/  @UP1 UIADD3 UR44, UPT, UPT, UR55, URZ, URZ ;  /* 0x000000ff372c1290 */ /* 0x000fc4000fffe0ff */
[----:B------:R-:W-:Y:S02]  /*15f0*/  USHF.R.S32.HI UR52, URZ, 0x7, UR4 ;  /* 0x00000007ff347899 */ /* 0x000fe40008011404 */
[----:B------:R-:W-:Y:S02]  /*1600*/  UIADD3 UR57, UPT, UPT, UR56, -UR55, URZ ;  /* 0x8000003738397290 */ /* 0x000fe4000fffe0ff */
[----:B------:R-:W-:Y:S01]  /*1610*/  UIADD3 UR44, UPT, UPT, UR44, 0x1, URZ ;  /* 0x000000012c2c7890 */ /* 0x000fe2000fffe0ff */
[----:B------:R-:W-:Y:S01]  /*1620*/  UMOV UR30, 0x1 ;  /* 0x00000001001e7882 */ /* 0x000fe20000000000 */
[----:B-1--4-:R-:W-:-:S10]  /*1630*/  UMOV UR38, URZ ;  /* 0x000000ff00267c82 */ /* 0x012fd40008000000 */
.L_x_33:
[----:B------:R-:W-:Y:S01]  /*1640*/  IMAD.U32 R4, RZ, RZ, UR52 ;  /* 0x00000034ff047e24 */ /* 0x000fe2000f8e00ff */
[----:B------:R-:W1:Y:S04]  /*1650*/  LDCU UR51, c[0x0][0x5c4] ;  /* 0x0000b880ff3377ac */ /* 0x000e680008000800 */
[-C--:B------:R-:W-:Y:S01]  /*1660*/  IABS R0, R4.reuse ;  /* 0x0000000400007213 */ /* 0x080fe20000000000 */
[----:B------:R-:W-:Y:S01]  /*1670*/  UMOV UR31, 0x400 ;  /* 0x00000400001f7882 */ /* 0x000fe20000000000 */
[----:B------:R-:W-:Y:S01]  /*1680*/  IABS R4, R4 ;  /* 0x0000000400047213 */ /* 0x000fe20000000000 */
[----:B------:R-:W-:Y:S01]  /*1690*/  USHF.L.U32 UR42, UR24, 0x6, URZ ;  /* 0x00000006182a7899 */ /* 0x000fe200080006ff */
[----:B------:R-:W-:Y:S01]  /*16a0*/  R2UR UR6, R0 ;  /* 0x00000000000672ca */ /* 0x000fe200000e0000 */
[----:B------:R-:W-:Y:S01]  /*16b0*/  UMOV UR15, URZ ;  /* 0x000000ff000f7c82 */ /* 0x000fe20008000000 */
[----:B-1----:R-:W-:-:S11]  /*16c0*/  IMAD.U32 R3, RZ, RZ, UR51 ;  /* 0x00000033ff037e24 */ /* 0x002fd6000f8e00ff */
[----:B------:R-:W1:Y:S08]  /*16d0*/  I2F.RP R0, UR6 ;  /* 0x0000000600007d06 */ /* 0x000e700008209400 */
[----:B-1----:R-:W1:Y:S02]  /*16e0*/  MUFU.RCP R0, R0 ;  /* 0x0000000000007308 */ /* 0x002e640000001000 */
[----:B-1----:R-:W-:-:S06]  /*16f0*/  VIADD R0, R0, 0xffffffe ;  /* 0x0ffffffe00007836 */ /* 0x002fcc0000000000 */
[----:B------:R-:W1:Y:S02]  /*1700*/  F2I.FTZ.U32.TRUNC.NTZ R0, R0 ;  /* 0x0000000000007305 */ /* 0x000e64000021f000 */
[----:B-1----:R-:W-:Y:S02]  /*1710*/  R2UR UR5, R0 ;  /* 0x00000000000572ca */ /* 0x002fe400000e0000 */
[----:B------:R-:W-:Y:S01]  /*1720*/  IABS R0, R3 ;  /* 0x0000000300007213 */ /* 0x000fe20000000000 */
[----:B------:R-:W-:-:S03]  /*1730*/  IMAD.U32 R3, RZ, RZ, UR20 ;  /* 0x00000014ff037e24 */ /* 0x000fc6000f8e00ff */
[----:B------:R-:W-:Y:S01]  /*1740*/  R2UR UR8, R0 ;  /* 0x00000000000872ca */ /* 0x000fe200000e0000 */
[----:B------:R-:W-:Y:S01]  /*1750*/  IMAD.MOV R0, RZ, RZ, -R4 ;  /* 0x000000ffff007224 */ /* 0x000fe200078e0a04 */
[----:B------:R-:W-:-:S04]  /*1760*/  IABS R3, R3 ;  /* 0x0000000300037213 */ /* 0x000fc80000000000 */
[----:B------:R-:W-:Y:S01]  /*1770*/  R2UR UR9, R3 ;  /* 0x00000000030972ca */ /* 0x000fe200000e0000 */
[----:B------:R-:W-:-:S04]  /*1780*/  UIADD3 UR4, UPT, UPT, URZ, -UR5, URZ ;  /* 0x80000005ff047290 */ /* 0x000fc8000fffe0ff */
[----:B------:R-:W-:Y:S02]  /*1790*/  UIMAD UR7, UR4, UR6, URZ ;  /* 0x00000006040772a4 */ /* 0x000fe4000f8e02ff */
[----:B------:R-:W1:Y:S01]  /*17a0*/  I2F.RP R3, UR8 ;  /* 0x0000000800037d06 */ /* 0x000e620008209400 */
[----:B------:R-:W-:Y:S02]  /*17b0*/  UMOV UR4, URZ ;  /* 0x000000ff00047c82 */ /* 0x000fe40008000000 */
[----:B------:R-:W-:Y:S02]  /*17c0*/  UIMAD.WIDE.U32 UR4, UR5, UR7, UR4 ;  /* 0x00000007050472a5 */ /* 0x000fe4000f8e0004 */
[----:B------:R-:W-:-:S05]  /*17d0*/  R2UR UR7, R0 ;  /* 0x00000000000772ca */ /* 0x000fca00000e0000 */
[----:B------:R-:W-:Y:S02]  /*17e0*/  UMOV UR4, UR5 ;  /* 0x0000000500047c82 */ /* 0x000fe40008000000 */
[----:B------:R-:W-:Y:S01]  /*17f0*/  UIMAD.WIDE.U32 UR4, UR4, UR9, URZ ;  /* 0x00000009040472a5 */ /* 0x000fe2000f8e00ff */
[----:B-1----:R-:W1:Y:S06]  /*1800*/  MUFU.RCP R0, R3 ;  /* 0x0000000300007308 */ /* 0x002e6c0000001000 */
[----:B------:R-:W-:Y:S02]  /*1810*/  UMOV UR4, UR5 ;  /* 0x0000000500047c82 */ /* 0x000fe40008000000 */
[----:B------:R-:W-:Y:S01]  /*1820*/  UIMAD UR5, UR4, UR7, UR9 ;  /* 0x00000007040572a4 */ /* 0x000fe2000f8e0209 */
[----:B------:R-:W2:Y:S03]  /*1830*/  S2UR UR7, SR_CgaCtaId ;  /* 0x00000000000779c3 */ /* 0x000ea60000008800 */
[----:B------:R-:W-:Y:S01]  /*1840*/  UISETP.GT.U32.AND UP0, UPT, UR6, UR5, UPT ;  /* 0x000000050600728c */ /* 0x000fe2000bf04070 */
[----:B-1----:R-:W-:-:S02]  /*1850*/  VIADD R0, R0, 0xffffffe ;  /* 0x0ffffffe00007836 */ /* 0x002fc40000000000 */
[----:B------:R-:W-:-:S08]  /*1860*/  IMAD.U32 R3, RZ, RZ, UR30 ;  /* 0x0000001eff037e24 */ /* 0x000fd0000f8e00ff */
[----:B------:R-:W-:Y:S01]  /*1870*/  @!UP0 UIADD3 UR5, UPT, UPT, UR5, -UR6, URZ ;  /* 0x8000000605058290 */ /* 0x000fe2000fffe0ff */
[----:B------:R-:W1:Y:S01]  /*1880*/  F2I.FTZ.U32.TRUNC.NTZ R0, R0 ;  /* 0x0000000000007305 */ /* 0x000e62000021f000 */
[----:B------:R-:W-:Y:S01]  /*1890*/  @!UP0 UIADD3 UR4, UPT, UPT, UR4, 0x1, URZ ;  /* 0x0000000104048890 */ /* 0x000fe2000fffe0ff */
[----:B------:R-:W-:Y:S01]  /*18a0*/  SHF.L.U32 R3, R3, 0x1f, RZ ;  /* 0x0000001f03037819 */ /* 0x000fe200000006ff */
[----:B------:R-:W-:Y:S02]  /*18b0*/  UISETP.GE.U32.AND UP1, UPT, UR5, UR6, UPT ;  /* 0x000000060500728c */ /* 0x000fe4000bf26070 */
[----:B------:R-:W-:Y:S02]  /*18c0*/  ULOP3.LUT UR5, UR20, UR52, URZ, 0x3c, !UPT ;  /* 0x0000003414057292 */ /* 0x000fe4000f8e3cff */
[----:B--2---:R-:W-:Y:S02]  /*18d0*/  ULEA UR31, UR7, UR31, 0x18 ;  /* 0x0000001f071f7291 */ /* 0x004fe4000f8ec0ff */
[----:B------:R-:W-:-:S02]  /*18e0*/  UISETP.GE.AND UP0, UPT, UR5, URZ, UPT ;  /* 0x000000ff0500728c */ /* 0x000fc4000bf06270 */
[----:B------:R-:W-:-:S03]  /*18f0*/  ULEA UR7, UR38, UR31, 0x3 ;  /* 0x0000001f26077291 */ /* 0x000fc6000f8e18ff */
[----:B------:R-:W-:Y:S01]  /*1900*/  @UP1 UIADD3 UR4, UPT, UPT, UR4, 0x1, URZ ;  /* 0x0000000104041890 */ /* 0x000fe2000fffe0ff */
[----:B-1----:R-:W-:Y:S01]  /*1910*/  R2UR UR5, R0 ;  /* 0x00000000000572ca */ /* 0x002fe200000e0000 */
[----:B------:R-:W-:-:S05]  /*1920*/  UISETP.NE.AND UP1, UPT, UR52, URZ, UPT ;  /* 0x000000ff3400728c */ /* 0x000fca000bf25270 */
[----:B------:R-:W-:Y:S01]  /*1930*/  UMOV UR6, UR4 ;  /* 0x0000000400067c82 */ /* 0x000fe20008000000 */
[----:B------:R1:W2:Y:S01]  /*1940*/  SYNCS.PHASECHK.TRANS64.TRYWAIT P0, [UR7+0x88], R3 ;  /* 0x00008803ff0075a7 */ /* 0x0002a20008001107 */
[----:B------:R-:W-:-:S04]  /*1950*/  @!UP0 UIADD3 UR6, UPT, UPT, -UR6, URZ, URZ ;  /* 0x000000ff06068290 */ /* 0x000fc8000fffe1ff */
[----:B------:R-:W-:Y:S02]  /*1960*/  @!UP1 ULOP3.LUT UR6, URZ, UR52, URZ, 0x33, !UPT ;  /* 0x00000034ff069292 */ /* 0x000fe4000f8e33ff */
[----:B------:R-:W-:-:S04]  /*1970*/  UIADD3 UR4, UPT, UPT, URZ, -UR5, URZ ;  /* 0x80000005ff047290 */ /* 0x000fc8000fffe0ff */
[----:B------:R-:W-:Y:S01]  /*1980*/  IMAD.U32 R0, RZ, RZ, UR6 ;  /* 0x00000006ff007e24 */ /* 0x000fe2000f8e00ff */
[----:B------:R-:W-:-:S03]  /*1990*/  UIMAD UR7, UR4, UR8, URZ ;  /* 0x00000008040772a4 */ /* 0x000fc6000f8e02ff */
[----:B------:R-:W-:Y:S01]  /*19a0*/  UMOV UR4, URZ ;  /* 0x000000ff00047c82 */ /* 0x000fe20008000000 */
[----:B------:R-:W-:Y:S01]  /*19b0*/  IABS R0, R0 ;  /* 0x0000000000007213 */ /* 0x000fe20000000000 */
[----:B------:R-:W-:-:S03]  /*19c0*/  UIMAD.WIDE.U32 UR4, UR5, UR7, UR4 ;  /* 0x00000007050472a5 */ /* 0x000fc6000f8e0004 */
[----:B------:R-:W-:-:S04]  /*19d0*/  R2UR UR9, R0 ;  /* 0x00000000000972ca */ /* 0x000fc800000e0000 */
[----:B------:R-:W-:-:S09]  /*19e0*/  UMOV UR4, UR5 ;  /* 0x0000000500047c82 */ /* 0x000fd20008000000 */
[----:B------:R-:W-:-:S07]  /*19f0*/  UIMAD.WIDE.U32 UR4, UR4, UR9, URZ ;  /* 0x00000009040472a5 */ /* 0x000fce000f8e00ff */
[----:B------:R-:W-:Y:S02]  /*1a00*/  UMOV UR4, UR5 ;  /* 0x0000000500047c82 */ /* 0x000fe40008000000 */
[----:B------:R-:W-:-:S04]  /*1a10*/  UIADD3 UR5, UPT, UPT, -UR4, URZ, URZ ;  /* 0x000000ff04057290 */ /* 0x000fc8000fffe1ff */
[----:B------:R-:W-:-:S04]  /*1a20*/  UIMAD UR5, UR8, UR5, UR9 ;  /* 0x00000005080572a4 */ /* 0x000fc8000f8e0209 */
[----:B------:R-:W-:-:S11]  /*1a30*/  UISETP.GT.U32.AND UP0, UPT, UR8, UR5, UPT ;  /* 0x000000050800728c */ /* 0x000fd6000bf04070 */
[----:B------:R-:W-:Y:S02]  /*1a40*/  @!UP0 UIADD3 UR5, UPT, UPT, UR5, -UR8, URZ ;  /* 0x8000000805058290 */ /* 0x000fe4000fffe0ff */
[----:B------:R-:W-:Y:S02]  /*1a50*/  @!UP0 UIADD3 UR4, UPT, UPT, UR4, 0x1, URZ ;  /* 0x0000000104048890 */ /* 0x000fe4000fffe0ff */
[----:B------:R-:W-:Y:S02]  /*1a60*/  UISETP.GE.U32.AND UP1, UPT, UR5, UR8, UPT ;  /* 0x000000080500728c */ /* 0x000fe4000bf26070 */
[----:B------:R-:W-:-:S04]  /*1a70*/  ULOP3.LUT UR5, UR6, UR51, URZ, 0x3c, !UPT ;  /* 0x0000003306057292 */ /* 0x000fc8000f8e3cff */
[----:B------:R-:W-:-:S05]  /*1a80*/  UISETP.GE.AND UP0, UPT, UR5, URZ, UPT ;  /* 0x000000ff0500728c */ /* 0x000fca000bf06270 */
[----:B------:R-:W-:Y:S02]  /*1a90*/  @UP1 UIADD3 UR4, UPT, UPT, UR4, 0x1, URZ ;  /* 0x0000000104041890 */ /* 0x000fe4000fffe0ff */
[----:B------:R-:W-:-:S05]  /*1aa0*/  UISETP.NE.AND UP1, UPT, UR51, URZ, UPT ;  /* 0x000000ff3300728c */ /* 0x000fca000bf25270 */
[----:B------:R-:W-:Y:S01]  /*1ab0*/  UMOV UR37, UR4 ;  /* 0x0000000400257c82 */ /* 0x000fe20008000000 */
[----:B------:R-:W-:Y:S02]  /*1ac0*/  UIADD3 UR4, UPT, UPT, -UR6, URZ, URZ ;  /* 0x000000ff06047290 */ /* 0x000fe4000fffe1ff */
[----:B------:R-:W-:Y:S02]  /*1ad0*/  @!UP0 UIADD3 UR37, UPT, UPT, -UR37, URZ, URZ ;  /* 0x000000ff25258290 */ /* 0x000fe4000fffe1ff */
[----:B------:R-:W-:Y:S02]  /*1ae0*/  UISETP.GE.U32.AND UP0, UPT, UR58, 0x3f, UPT ;  /* 0x0000003f3a00788c */ /* 0x000fe4000bf06070 */
[----:B------:R-:W-:Y:S02]  /*1af0*/  @!UP1 ULOP3.LUT UR37, URZ, UR51, URZ, 0x33, !UPT ;  /* 0x00000033ff259292 */ /* 0x000fe4000f8e33ff */
[----:B------:R-:W-:Y:S02]  /*1b00*/  UIMAD UR4, UR52, UR4, UR20 ;  /* 0x00000004340472a4 */ /* 0x000fe4000f8e0214 */
[----:B------:R-:W-:-:S02]  /*1b10*/  UIADD3 UR5, UPT, UPT, -UR37, URZ, URZ ;  /* 0x000000ff25057290 */ /* 0x000fc4000fffe1ff */
[----:B------:R-:W-:Y:S02]  /*1b20*/  USHF.L.U32 UR18, UR4, 0x7, URZ ;  /* 0x0000000704127899 */ /* 0x000fe400080006ff */
[----:B------:R-:W-:Y:S01]  /*1b30*/  UIMAD UR51, UR51, UR5, UR6 ;  /* 0x00000005333372a4 */ /* 0x000fe2000f8e0206 */
[----:B-12---:R-:W-:Y:S11]  /*1b40*/  BRA.U !UP0, `(.L_x_18) ;  /* 0x0000000508387547 */ /* 0x006ff6000b800000 */
[----:B------:R-:W1:Y:S01]  /*1b50*/  LDCU.64 UR8, c[0x0][0x5b0] ;  /* 0x0000b600ff0877ac */ /* 0x000e620008000a00 */
[----:B------:R-:W1:Y:S01]  /*1b60*/  LDCU.64 UR34, c[0x0][0x5d8] ;  /* 0x0000bb00ff2277ac */ /* 0x000e620008000a00 */
[----:B------:R-:W2:Y:S01]  /*1b70*/  LDCU UR25, c[0x0][0x598] ;  /* 0x0000b300ff1977ac */ /* 0x000ea20008000800 */
[----:B------:R-:W3:Y:S01]  /*1b80*/  LDCU UR24, c[0x0][0x58c] ;  /* 0x0000b180ff1877ac */ /* 0x000ee20008000800 */
[----:B------:R-:W4:Y:S01]  /*1b90*/  LDCU UR27, c[0x0][0x59c] ;  /* 0x0000b380ff1b77ac */ /* 0x000f220008000800 */
[----:B------:R-:W2:Y:S01]  /*1ba0*/  LDCU UR26, c[0x0][0x5a0] ;  /* 0x0000b400ff1a77ac */ /* 0x000ea20008000800 */
[----:B------:R-:W2:Y:S01]  /*1bb0*/  LDCU.64 UR22, c[0x0][0x590] ;  /* 0x0000b200ff1677ac */ /* 0x000ea20008000a00 */
[----:B------:R-:W2:Y:S01]  /*1bc0*/  LDCU.64 UR6, c[0x0][0x5b8] ;  /* 0x0000b700ff0677ac */ /* 0x000ea20008000a00 */
[----:B------:R-:W2:Y:S01]  /*1bd0*/  LDCU.64 UR4, c[0x0][0x5d0] ;  /* 0x0000ba00ff0477ac */ /* 0x000ea20008000a00 */
[----:B-1----:R-:W-:Y:S02]  /*1be0*/  UIMAD UR36, UR51, UR8, UR34 ;  /* 0x00000008332472a4 */ /* 0x002fe4000f8e0222 */
[----:B------:R-:W-:-:S02]  /*1bf0*/  UIMAD UR35, UR37, UR9, UR35 ;  /* 0x00000009252372a4 */ /* 0x000fc4000f8e0223 */
[----:B------:R-:W-:Y:S01]  /*1c00*/  UIADD3 UR10, UPT, UPT, UR18, 0x40, URZ ;  /* 0x00000040120a7890 */ /* 0x000fe2000fffe0ff */
[----:B------:R-:W-:Y:S01]  /*1c10*/  UMOV UR14, URZ ;  /* 0x000000ff000e7c82 */ /* 0x000fe20008000000 */
[----:B---34-:R-:W-:-:S10]  /*1c20*/  UMOV UR11, UR38 ;  /* 0x00000026000b7c82 */ /* 0x018fd40008000000 */
.L_x_23:
[----:B---3--:R-:W-:Y:S01]  /*1c30*/  @!P3 MOV R3, 0x3000 ;  /* 0x000030000003b802 */ /* 0x008fe20000000f00 */
[----:B------:R-:W-:Y:S01]  /*1c40*/  ULEA UR41, UR11, UR31, 0x3 ;  /* 0x0000001f0b297291 */ /* 0x000fe2000f8e18ff */
[----:B----4-:R-:W-:Y:S11]  /*1c50*/  @P0 BRA `(.L_x_19) ;  /* 0x0000000000100947 */ /* 0x010ff60003800000 */
[----:B------:R-:W-:Y:S04]  /*1c60*/  MOV R4, UR30 ;  /* 0x0000001e00047c02 */ /* 0x000fe80008000f00 */
[----:B------:R-:W-:Y:S04]  /*1c70*/  SHF.L.U32 R4, R4, 0x1f, RZ ;  /* 0x0000001f04047819 */ /* 0x000fe800000006ff */
[----:B------:R-:W1:Y:S02]  /*1c80*/  SYNCS.PHASECHK.TRANS64.TRYWAIT P0, [UR41+0x88], R4 ;  /* 0x00008804ff0075a7 */ /* 0x000e640008001129 */
[----:B-1----:R-:W-:Y:S05]  /*1c90*/  @!P0 BRA `(.L_x_20) ;  /* 0x0000007800688947 */ /* 0x002fea0003800000 */
.L_x_19:
[----:B------:R3:W-:Y:S01]  /*1ca0*/  @!P3 SYNCS.ARRIVE.TRANS64 RZ, [UR41], R3 ;  /* 0x00000003ffffb9a7 */ /* 0x0007e20008000029 */
[----:B------:R-:W-:Y:S04]  /*1cb0*/  BSSY.RECONVERGENT B0, `(.L_x_21) ;  /* 0x0000003000007945 */ /* 0x000fe80003800200 */
[----:B------:R-:W-:Y:S05]  /*1cc0*/  @P2 BRA `(.L_x_22) ;  /* 0x0000000000042947 */ /* 0x000fea0003800000 */
[----:B--2---:R-:W-:Y:S05]  /*1cd0*/  BPT.TRAP 0x1 ;  /* 0x000000040000795c */ /* 0x004fea0000300000 */
.L_x_22:
[----:B--2---:R-:W-:Y:S05]  /*1ce0*/  BSYNC.RECONVERGENT B0 ;  /* 0x0000000000007941 */ /* 0x004fea0003800200 */
.L_x_21:
[----:B------:R-:W-:Y:S02]  /*1cf0*/  UIADD3 UR8, UPT, UPT, UR11, 0x1, URZ ;  /* 0x000000010b087890 */ /* 0x000fe4000fffe0ff */
[----:B------:R-:W-:Y:S02]  /*1d00*/  USHF.L.U32 UR43, UR14, 0x5, URZ ;  /* 0x000000050e2b7899 */ /* 0x000fe400080006ff */
[----:B------:R-:W-:Y:S02]  /*1d10*/  UISETP.NE.AND UP0, UPT, UR8, 0x11, UPT ;  /* 0x000000110800788c */ /* 0x000fe4000bf05270 */
[----:B------:R-:W-:Y:S02]  /*1d20*/  UISETP.NE.AND UP2, UPT, UR25, 0x1, UPT ;  /* 0x000000011900788c */ /* 0x000fe4000bf45270 */
[----:B------:R-:W-:Y:S02]  /*1d30*/  USEL UR9, URZ, 0x1, UP0 ;  /* 0x00000001ff097887 */ /* 0x000fe40008000000 */
[----:B------:R-:W-:Y:S02]  /*1d40*/  USEL UR38, UR8, URZ, UP0 ;  /* 0x000000ff08267287 */ /* 0x000fe40008000000 */
[----:B------:R-:W-:Y:S02]  /*1d50*/  ULOP3.LUT UR30, UR30, UR9, URZ, 0x3c, !UPT ;  /* 0x000000091e1e7292 */ /* 0x000fe4000f8e3cff */
[----:B------:R-:W-:Y:S02]  /*1d60*/  ULEA UR8, UR38, UR31, 0x3 ;  /* 0x0000001f26087291 */ /* 0x000fe4000f8e18ff */
[----:B------:R-:W-:Y:S02]  /*1d70*/  UISETP.NE.AND UP0, UPT, UR24, 0x1, UPT ;  /* 0x000000011800788c */ /* 0x000fe4000bf05270 */
[----:B------:R-:W-:Y:S01]  /*1d80*/  UIADD3 UR32, UP1, UPT, UR46, 0x80, URZ ;  /* 0x000000802e207890 */ /* 0x000fe2000ff3e0ff */
[----:B-1----:R-:W-:Y:S01]  /*1d90*/  MOV R0, UR30 ;  /* 0x0000001e00007c02 */ /* 0x002fe20008000f00 */
[----:B------:R-:W-:Y:S02]  /*1da0*/  ULEA UR40, UR11, UR31, 0xc ;  /* 0x0000001f0b287291 */ /* 0x000fe4000f8e60ff */
[----:B------:R-:W-:Y:S01]  /*1db0*/  ULEA UR15, UR11, UR31, 0xd ;  /* 0x0000001f0b0f7291 */ /* 0x000fe2000f8e68ff */
[----:B------:R-:W-:Y:S01]  /*1dc0*/  SHF.L.U32 R0, R0, 0x1f, RZ ;  /* 0x0000001f00007819 */ /* 0x000fe200000006ff */
[----:B------:R-:W-:Y:S02]  /*1dd0*/  UIADD3.X UR33, UPT, UPT, URZ, UR47, URZ, UP1, !UPT ;  /* 0x0000002fff217290 */ /* 0x000fe40008ffe4ff */
[----:B------:R-:W-:Y:S01]  /*1de0*/  UIADD3 UR40, UPT, UPT, UR40, 0x4400, URZ ;  /* 0x0000440028287890 */ /* 0x000fe2000fffe0ff */
[----:B------:R1:W4:Y:S01]  /*1df0*/  SYNCS.PHASECHK.TRANS64.TRYWAIT P0, [UR8+0x88], R0 ;  /* 0x00008800ff0075a7 */ /* 0x0003220008001108 */
[----:B------:R-:W-:Y:S02]  /*1e00*/  UIMAD.WIDE.U32 UR8, UR43, UR22, URZ ;  /* 0x000000162b0872a5 */ /* 0x000fe4000f8e00ff */
[----:B------:R-:W-:Y:S02]  /*1e10*/  UPRMT UR34, UR36, 0x40, UR35 ;  /* 0x0000004024227896 */ /* 0x000fe40008000023 */
[----:B------:R-:W-:Y:S02]  /*1e20*/  UIADD3 UR16, UPT, UPT, UR15, 0x15400, URZ ;  /* 0x000154000f107890 */ /* 0x000fe4000fffe0ff */
[----:B------:R-:W-:Y:S01]  /*1e30*/  UIADD3 UR14, UPT, UPT, UR14, 0x1, URZ ;  /* 0x000000010e0e7890 */ /* 0x000fe2000fffe0ff */
[----:B------:R-:W-:Y:S01]  /*1e40*/  UMOV UR48, 0x0 ;  /* 0x0000000000307882 */ /* 0x000fe20000000000 */
[----:B------:R-:W-:Y:S01]  /*1e50*/  UMOV UR49, 0x10000000 ;  /* 0x1000000000317882 */ /* 0x000fe20000000000 */
[----:B------:R-:W-:Y:S01]  /*1e60*/  UMOV UR17, UR41 ;  /* 0x0000002900117c82 */ /* 0x000fe20008000000 */
[----:B------:R-:W-:Y:S01]  /*1e70*/  UTMALDG.2D [UR40], [UR32], desc[UR48] ;  /* 0x00003028200075b4 */ /* 0x000fe20008009000 */
[----:B------:R-:W-:Y:S01]  /*1e80*/  UMOV UR8, UR9 ;  /* 0x0000000900087c82 */ /* 0x000fe20008000000 */
[----:B------:R-:W-:Y:S01]  /*1e90*/  UMOV UR9, UR41 ;  /* 0x0000002900097c82 */ /* 0x000fe20008000000 */
[----:B------:R-:W-:Y:S04]  /*1ea0*/  USHF.R.U32.HI UR8, URZ, UR23, UR8 ;  /* 0x00000017ff087299 */ /* 0x000fe80008011608 */
[----:B------:R-:W-:Y:S02]  /*1eb0*/  USEL UR8, UR43, UR8, !UP0 ;  /* 0x000000082b087287 */ /* 0x000fe4000c000000 */
[----:B------:R-:W-:Y:S02]  /*1ec0*/  UIADD3 UR28, UP0, UPT, UR46, 0x180, URZ ;  /* 0x000001802e1c7890 */ /* 0x000fe4000ff1e0ff */
[----:B------:R-:W-:Y:S02]  /*1ed0*/  UIMAD.WIDE.U32 UR12, UR8, UR27, URZ ;  /* 0x0000001b080c72a5 */ /* 0x000fe4000f8e00ff */
[----:B------:R-:W-:Y:S02]  /*1ee0*/  UIADD3.X UR29, UPT, UPT, URZ, UR47, URZ, UP0, !UPT ;  /* 0x0000002fff1d7290 */ /* 0x000fe400087fe4ff */
[----:B------:R-:W-:Y:S03]  /*1ef0*/  UISETP.NE.AND UP0, UPT, UR14, UR44, UPT ;  /* 0x0000002c0e00728c */ /* 0x000fe6000bf05270 */
[----:B------:R-:W-:Y:S02]  /*1f00*/  UMOV UR12, UR13 ;  /* 0x0000000d000c7c82 */ /* 0x000fe40008000000 */
[----:B------:R-:W-:Y:S04]  /*1f10*/  USHF.R.U32.HI UR12, URZ, UR26, UR12 ;  /* 0x0000001aff0c7299 */ /* 0x000fe8000801160c */
[----:B------:R-:W-:Y:S02]  /*1f20*/  USEL UR21, UR8, UR12, !UP2 ;  /* 0x0000000c08157287 */ /* 0x000fe4000d000000 */
[----:B------:R-:W-:Y:S02]  /*1f30*/  UIADD3 UR12, UPT, UPT, -UR8, URZ, URZ ;  /* 0x000000ff080c7290 */ /* 0x000fe4000fffe1ff */
[----:B------:R-:W-:Y:S02]  /*1f40*/  UIADD3 UR11, UPT, UPT, -UR21, URZ, URZ ;  /* 0x000000ff150b7290 */ /* 0x000fe4000fffe1ff */
[----:B------:R-:W-:Y:S02]  /*1f50*/  UIMAD UR12, UR24, UR12, UR43 ;  /* 0x0000000c180c72a4 */ /* 0x000fe4000f8e022b */
[----:B------:R-:W-:Y:S02]  /*1f60*/  UIMAD UR8, UR25, UR11, UR8 ;  /* 0x0000000b190872a4 */ /* 0x000fe4000f8e0208 */
[----:B------:R-:W-:Y:S02]  /*1f70*/  UIMAD UR19, UR12, UR6, UR4 ;  /* 0x000000060c1372a4 */ /* 0x000fe4000f8e0204 */
[----:B------:R-:W-:Y:S02]  /*1f80*/  UIMAD UR20, UR8, UR7, UR5 ;  /* 0x00000007081472a4 */ /* 0x000fe4000f8e0205 */
[----:B------:R-:W-:Y:S02]  /*1f90*/  UIADD3 UR8, UPT, UPT, UR15, 0x16400, URZ ;  /* 0x000164000f087890 */ /* 0x000fe4000fffe0ff */
[----:B------:R-:W-:Y:S01]  /*1fa0*/  UPRMT UR15, UR34, 0x5410, URZ ;  /* 0x00005410220f7896 */ /* 0x000fe200080000ff */
[----:B------:R-:W-:Y:S01]  /*1fb0*/  UMOV UR11, UR19 ;  /* 0x00000013000b7c82 */ /* 0x000fe20008000000 */
[----:B------:R-:W-:Y:S01]  /*1fc0*/  UMOV UR13, UR21 ;  /* 0x00000015000d7c82 */ /* 0x000fe20008000000 */
[----:B------:R-:W-:Y:S06]  /*1fd0*/  UMOV UR12, UR20 ;  /* 0x00000014000c7c82 */ /* 0x000fec0008000000 */
[----:B------:R-:W-:Y:S01]  /*1fe0*/  UTMALDG.4D.IM2COL [UR16], [UR28], UR15 ;  /* 0x000000101c0073b4 */ /* 0x000fe2000805800f */
[----:B------:R2:W-:Y:S02]  /*1ff0*/  UTMALDG.4D.IM2COL [UR8], [UR28], UR15 ;  /* 0x000000081c0073b4 */ /* 0x0005e4000805800f */
[----:B--2---:R-:W-:Y:S01]  /*2000*/  UMOV UR15, UR44 ;  /* 0x0000002c000f7c82 */ /* 0x004fe20008000000 */
[----:B------:R-:W-:Y:S01]  /*2010*/  UMOV UR11, UR38 ;  /* 0x00000026000b7c82 */ /* 0x000fe20008000000 */
[----:B-1----:R-:W-:Y:S05]  /*2020*/  BRA.U UP0, `(.L_x_23) ;  /* 0xfffffffd00007547 */ /* 0x002fea000b83ffff */
.L_x_18:
[----:B------:R-:W-:Y:S01]  /*2030*/  ULEA UR4, UR38, UR31, 0x3 ;  /* 0x0000001f26047291 */ /* 0x000fe2000f8e18ff */
[----:B------:R-:W-:Y:S01]  /*2040*/  MOV R0, UR30 ;  /* 0x0000001e00007c02 */ /* 0x000fe20008000f00 */
[----:B------:R-:W-:Y:S01]  /*2050*/  @!P1 SYNCS.ARRIVE.TRANS64.A1T0 RZ, [UR31+0x158], RZ ;  /* 0x000158ffffff99a7 */ /* 0x000fe2000810001f */
[----:B------:R-:W-:Y:S02]  /*2060*/  UISETP.GT.AND UP0, UPT, UR56, UR55, UPT ;  /* 0x000000373800728c */ /* 0x000fe4000bf04270 */
[----:B------:R-:W-:-:S04]  /*2070*/  SHF.L.U32 R0, R0, 0x1f, RZ ;  /* 0x0000001f00007819 */ /* 0x000fc800000006ff */
[----:B----4-:R1:W2:Y:S03]  /*2080*/  SYNCS.PHASECHK.TRANS64.TRYWAIT P0, [UR4+0x88], R0 ;  /* 0x00008800ff0075a7 */ /* 0x0102a60008001104 */
[----:B------:R-:W-:Y:S05]  /*2090*/  BRA.U !UP0, `(.L_x_24) ;  /* 0x0000000508347547 */ /* 0x000fea000b800000 */
[----:B------:R-:W4:Y:S01]  /*20a0*/  LDCU.64 UR10, c[0x0][0x5b0] ;  /* 0x0000b600ff0a77ac */ /* 0x000f220008000a00 */
[----:B------:R-:W4:Y:S01]  /*20b0*/  LDCU.64 UR8, c[0x0][0x5d8] ;  /* 0x0000bb00ff0877ac */ /* 0x000f220008000a00 */
[----:B------:R-:W1:Y:S01]  /*20c0*/  LDCU UR24, c[0x0][0x598] ;  /* 0x0000b300ff1877ac */ /* 0x000e620008000800 */
[----:B------:R-:W1:Y:S01]  /*20d0*/  LDCU UR14, c[0x0][0x58c] ;  /* 0x0000b180ff0e77ac */ /* 0x000e620008000800 */
[----:B------:R-:W1:Y:S01]  /*20e0*/  LDCU UR26, c[0x0][0x59c] ;  /* 0x0000b380ff1a77ac */ /* 0x000e620008000800 */
[----:B------:R-:W1:Y:S01]  /*20f0*/  LDCU UR25, c[0x0][0x5a0] ;  /* 0x0000b400ff1977ac */ /* 0x000e620008000800 */
[----:B----4-:R-:W-:Y:S02]  /*2100*/  UIMAD UR41, UR51, UR10, UR8 ;  /* 0x0000000a332972a4 */ /* 0x010fe4000f8e0208 */
[----:B------:R-:W-:Y:S01]  /*2110*/  UIMAD UR40, UR37, UR11, UR9 ;  /* 0x0000000b252872a4 */ /* 0x000fe2000f8e0209 */
[----:B------:R-:W4:Y:S01]  /*2120*/  LDCU.64 UR22, c[0x0][0x590] ;  /* 0x0000b200ff1677ac */ /* 0x000f220008000a00 */
[----:B------:R-:W1:Y:S01]  /*2130*/  LDCU.64 UR6, c[0x0][0x5b8] ;  /* 0x0000b700ff0677ac */ /* 0x000e620008000a00 */
[----:B------:R-:W1:Y:S01]  /*2140*/  LDCU.64 UR4, c[0x0][0x5d0] ;  /* 0x0000ba00ff0477ac */ /* 0x000e620008000a00 */
[----:B------:R-:W-:-:S02]  /*2150*/  UIADD3 UR43, UPT, UPT, UR57, UR15, URZ ;  /* 0x0000000f392b7290 */ /* 0x000fc4000fffe0ff */
[----:B------:R-:W-:Y:S01]  /*2160*/  UIADD3 UR10, UPT, UPT, UR18, 0x40, URZ ;  /* 0x00000040120a7890 */ /* 0x000fe2000fffe0ff */
[----:B------:R-:W-:-:S11]  /*2170*/  UMOV UR11, UR38 ;  /* 0x00000026000b7c82 */ /* 0x000fd60008000000 */
.L_x_29:
[----:B--23--:R-:W-:Y:S01]  /*2180*/  @!P3 MOV R3, 0x3000 ;  /* 0x000030000003b802 */ /* 0x00cfe20000000f00 */
[----:B------:R-:W-:Y:S01]  /*2190*/  ULEA UR33, UR11, UR31, 0x3 ;  /* 0x0000001f0b217291 */ /* 0x000fe2000f8e18ff */
[----:B--2---:R-:W-:Y:S11]  /*21a0*/  @P0 BRA `(.L_x_25) ;  /* 0x0000000000100947 */ /* 0x004ff60003800000 */
[----:B------:R-:W-:Y:S04]  /*21b0*/  MOV R4, UR30 ;  /* 0x0000001e00047c02 */ /* 0x000fe80008000f00 */
[----:B------:R-:W-:Y:S04]  /*21c0*/  SHF.L.U32 R4, R4, 0x1f, RZ ;  /* 0x0000001f04047819 */ /* 0x000fe800000006ff */
[----:B------:R-:W2:Y:S02]  /*21d0*/  SYNCS.PHASECHK.TRANS64.TRYWAIT P0, [UR33+0x88], R4 ;  /* 0x00008804ff0075a7 */ /* 0x000ea40008001121 */
[----:B--2---:R-:W-:Y:S05]  /*21e0*/  @!P0 BRA `(.L_x_26) ;  /* 0x00000074002c8947 */ /* 0x004fea0003800000 */
.L_x_25:
[----:B------:R2:W-:Y:S01]  /*21f0*/  @!P3 SYNCS.ARRIVE.TRANS64 RZ, [UR33], R3 ;  /* 0x00000003ffffb9a7 */ /* 0x0005e20008000021 */
[----:B------:R-:W-:Y:S04]  /*2200*/  BSSY.RECONVERGENT B0, `(.L_x_27) ;  /* 0x0000003000007945 */ /* 0x000fe80003800200 */
[----:B------:R-:W-:Y:S05]  /*2210*/  @P2 BRA `(.L_x_28) ;  /* 0x0000000000042947 */ /* 0x000fea0003800000 */
[----:B-1--4-:R-:W-:Y:S05]  /*2220*/  BPT.TRAP 0x1 ;  /* 0x000000040000795c */ /* 0x012fea0000300000 */
.L_x_28:
[----:B-1--4-:R-:W-:Y:S05]  /*2230*/  BSYNC.RECONVERGENT B0 ;  /* 0x0000000000007941 */ /* 0x012fea0003800200 */
.L_x_27:
        /* <DEDUP_REMOVED lines=10> */
[----:B------:R-:W-:Y:S01]  /*22e0*/  MOV R0, UR30 ;  /* 0x0000001e00007c02 */ /* 0x000fe20008000f00 */
[----:B------:R-:W-:Y:S02]  /*22f0*/  ULEA UR32, UR11, UR31, 0xc ;  /* 0x0000001f0b207291 */ /* 0x000fe4000f8e60ff */
[----:B------:R-:W-:Y:S01]  /*2300*/  ULEA UR19, UR11, UR31, 0xd ;  /* 0x0000001f0b137291 */ /* 0x000fe2000f8e68ff */
[----:B------:R-:W-:Y:S01]  /*2310*/  SHF.L.U32 R0, R0, 0x1f, RZ ;  /* 0x0000001f00007819 */ /* 0x000fe200000006ff */
[----:B------:R-:W-:Y:S02]  /*2320*/  UIADD3.X UR37, UPT, UPT, URZ, UR47, URZ, UP1, !UPT ;  /* 0x0000002fff257290 */ /* 0x000fe40008ffe4ff */
[----:B------:R-:W-:Y:S01]  /*2330*/  UIADD3 UR32, UPT, UPT, UR32, 0x4400, URZ ;  /* 0x0000440020207890 */ /* 0x000fe2000fffe0ff */
[----:B------:R1:W3:Y:S01]  /*2340*/  SYNCS.PHASECHK.TRANS64.TRYWAIT P0, [UR8+0x88], R0 ;  /* 0x00008800ff0075a7 */ /* 0x0002e20008001108 */
[----:B------:R-:W-:Y:S02]  /*2350*/  UIMAD.WIDE.U32 UR8, UR35, UR22, URZ ;  /* 0x00000016230872a5 */ /* 0x000fe4000f8e00ff */
[----:B------:R-:W-:Y:S02]  /*2360*/  UPRMT UR27, UR41, 0x40, UR40 ;  /* 0x00000040291b7896 */ /* 0x000fe40008000028 */
[----:B------:R-:W-:Y:S02]  /*2370*/  USHF.R.U32.HI UR9, URZ, UR23, UR9 ;  /* 0x00000017ff097299 */ /* 0x000fe40008011609 */
[----:B------:R-:W-:Y:S02]  /*2380*/  UIADD3 UR16, UPT, UPT, UR19, 0x15400, URZ ;  /* 0x0001540013107890 */ /* 0x000fe4000fffe0ff */
[----:B------:R-:W-:Y:S02]  /*2390*/  USEL UR9, UR35, UR9, !UP0 ;  /* 0x0000000923097287 */ /* 0x000fe4000c000000 */
[----:B------:R-:W-:Y:S02]  /*23a0*/  UIADD3 UR28, UP0, UPT, UR46, 0x180, URZ ;  /* 0x000001802e1c7890 */ /* 0x000fe4000ff1e0ff */
[----:B------:R-:W-:Y:S02]  /*23b0*/  UIMAD.WIDE.U32 UR12, UR9, UR26, URZ ;  /* 0x0000001a090c72a5 */ /* 0x000fe4000f8e00ff */
[----:B------:R-:W-:Y:S02]  /*23c0*/  UIADD3 UR11, UPT, UPT, -UR9, URZ, URZ ;  /* 0x000000ff090b7290 */ /* 0x000fe4000fffe1ff */
[----:B------:R-:W-:Y:S02]  /*23d0*/  UIADD3.X UR29, UPT, UPT, URZ, UR47, URZ, UP0, !UPT ;  /* 0x0000002fff1d7290 */ /* 0x000fe400087fe4ff */
[----:B------:R-:W-:Y:S02]  /*23e0*/  UIMAD UR11, UR14, UR11, UR35 ;  /* 0x0000000b0e0b72a4 */ /* 0x000fe4000f8e0223 */
[----:B------:R-:W-:Y:S02]  /*23f0*/  UPRMT UR27, UR27, 0x5410, URZ ;  /* 0x000054101b1b7896 */ /* 0x000fe400080000ff */
[----:B------:R-:W-:Y:S01]  /*2400*/  UIADD3 UR15, UPT, UPT, UR15, 0x1, URZ ;  /* 0x000000010f0f7890 */ /* 0x000fe2000fffe0ff */
[----:B------:R-:W-:Y:S01]  /*2410*/  UMOV UR48, 0x0 ;  /* 0x0000000000307882 */ /* 0x000fe20000000000 */
[----:B------:R-:W-:Y:S02]  /*2420*/  UMOV UR49, 0x10000000 ;  /* 0x1000000000317882 */ /* 0x000fe40000000000 */
[----:B------:R-:W-:Y:S01]  /*2430*/  UISETP.NE.AND UP0, UPT, UR15, UR43, UPT ;  /* 0x0000002b0f00728c */ /* 0x000fe2000bf05270 */
[----:B------:R-:W-:Y:S01]  /*2440*/  UMOV UR8, UR13 ;  /* 0x0000000d00087c82 */ /* 0x000fe20008000000 */
[----:B------:R-:W-:Y:S01]  /*2450*/  UMOV UR34, UR42 ;  /* 0x0000002a00227c82 */ /* 0x000fe20008000000 */
[----:B------:R-:W-:Y:S01]  /*2460*/  USHF.R.U32.HI UR8, URZ, UR25, UR8 ;  /* 0x00000019ff087299 */ /* 0x000fe20008011608 */
[----:B------:R-:W-:Y:S01]  /*2470*/  UTMALDG.2D [UR32], [UR36], desc[UR48] ;  /* 0x00003020240075b4 */ /* 0x000fe20008009000 */
[----:B------:R-:W-:Y:S02]  /*2480*/  UMOV UR17, UR33 ;  /* 0x0000002100117c82 */ /* 0x000fe40008000000 */
[----:B------:R-:W-:Y:S04]  /*2490*/  USEL UR21, UR9, UR8, !UP2 ;  /* 0x0000000809157287 */ /* 0x000fe8000d000000 */
[----:B------:R-:W-:Y:S03]  /*24a0*/  UIADD3 UR8, UPT, UPT, -UR21, URZ, URZ ;  /* 0x000000ff15087290 */ /* 0x000fe6000fffe1ff */
[----:B------:R-:W-:Y:S01]  /*24b0*/  UMOV UR13, UR21 ;  /* 0x00000015000d7c82 */ /* 0x000fe20008000000 */
[----:B------:R-:W-:Y:S02]  /*24c0*/  UIMAD UR9, UR24, UR8, UR9 ;  /* 0x00000008180972a4 */ /* 0x000fe4000f8e0209 */
[----:B------:R-:W-:Y:S02]  /*24d0*/  UIADD3 UR8, UPT, UPT, UR19, 0x16400, URZ ;  /* 0x0001640013087890 */ /* 0x000fe4000fffe0ff */
[----:B------:R-:W-:Y:S02]  /*24e0*/  UIMAD UR19, UR11, UR6, UR4 ;  /* 0x000000060b1372a4 */ /* 0x000fe4000f8e0204 */
[----:B------:R-:W-:Y:S03]  /*24f0*/  UIMAD UR20, UR9, UR7, UR5 ;  /* 0x00000007091472a4 */ /* 0x000fe6000f8e0205 */
[----:B------:R-:W-:Y:S02]  /*2500*/  UMOV UR9, UR33 ;  /* 0x0000002100097c82 */ /* 0x000fe40008000000 */
[----:B------:R-:W-:Y:S02]  /*2510*/  UMOV UR11, UR19 ;  /* 0x00000013000b7c82 */ /* 0x000fe40008000000 */
[----:B------:R-:W-:Y:S02]  /*2520*/  UMOV UR12, UR20 ;  /* 0x00000014000c7c82 */ /* 0x000fe40008000000 */
[----:B------:R-:W-:Y:S01]  /*2530*/  UTMALDG.4D.IM2COL [UR16], [UR28], UR27 ;  /* 0x000000101c0073b4 */ /* 0x000fe2000805801b */
[----:B------:R4:W-:Y:S02]  /*2540*/  UTMALDG.4D.IM2COL [UR8], [UR28], UR27 ;  /* 0x000000081c0073b4 */ /* 0x0009e4000805801b */
[----:B----4-:R-:W-:Y:S01]  /*2550*/  UMOV UR11, UR38 ;  /* 0x00000026000b7c82 */ /* 0x010fe20008000000 */
[----:B-1----:R-:W-:Y:S05]  /*2560*/  BRA.U UP0, `(.L_x_29) ;  /* 0xfffffffd00047547 */ /* 0x002fea000b83ffff */
.L_x_24:
[----:B--23--:R-:W-:Y:S01]  /*2570*/  SHF.L.U32 R3, R2, 0x1f, RZ ;  /* 0x0000001f02037819 */ /* 0x00cfe200000006ff */
[----:B------:R-:W-:-:S03]  /*2580*/  NOP ;  /* 0x0000000000007918 */ /* 0x000fc60000000000 */
[----:B------:R-:W2:Y:S02]  /*2590*/  SYNCS.PHASECHK.TRANS64.TRYWAIT P0, [UR31+0x160], R3 ;  /* 0x00016003ff0075a7 */ /* 0x000ea4000800111f */
[----:B--2---:R-:W-:Y:S05]  /*25a0*/  @!P0 BRA `(.L_x_30) ;  /* 0x0000007000548947 */ /* 0x004fea0003800000 */
.L_x_140:
[----:B------:R-:W2:Y:S01]  /*25b0*/  LDS.128 R4, [UR31+0x1a0] ;  /* 0x0001a01fff047984 */ /* 0x000ea20008000c00 */
[----:B------:R-:W-:Y:S02]  /*25c0*/  UIADD3 UR4, UPT, UPT, UR31, 0x168, URZ ;  /* 0x000001681f047890 */ /* 0x000fe4000fffe0ff */
[----:B------:R-:W-:Y:S01]  /*25d0*/  UISETP.GE.AND UP0, UPT, UR39, 0x1, UPT ;  /* 0x000000012700788c */ /* 0x000fe2000bf06270 */
[----:B------:R-:W-:Y:S01]  /*25e0*/  @!PT LDS RZ, [RZ] ;  /* 0x00000000fffff984 */ /* 0x000fe20000000800 */
[----:B------:R-:W-:Y:S01]  /*25f0*/  @!PT LDS RZ, [RZ] ;  /* 0x00000000fffff984 */ /* 0x000fe20000000800 */
[----:B------:R-:W-:Y:S01]  /*2600*/  @!PT LDS RZ, [RZ] ;  /* 0x00000000fffff984 */ /* 0x000fe20000000800 */
[----:B------:R-:W-:Y:S01]  /*2610*/  @!PT LDS RZ, [RZ] ;  /* 0x00000000fffff984 */ /* 0x000fe20000000800 */
[----:B------:R3:W-:Y:S06]  /*2620*/  MEMBAR.ALL.CTA ;  /* 0x0000000000007992 */ /* 0x0007ec0000008000 */
[----:B---3--:R-:W3:Y:S01]  /*2630*/  FENCE.VIEW.ASYNC.S ;  /* 0x00000000000073c6 */ /* 0x008ee20000000000 */
[----:B------:R-:W-:-:S09]  /*2640*/  UPRMT UR4, URZ, 0x654, UR4 ;  /* 0x00000654ff047896 */ /* 0x000fd20008000004 */
[----:B---3--:R-:W-:Y:S01]  /*2650*/  SYNCS.ARRIVE.TRANS64.RED.A1T0 RZ, [UR4], RZ ;  /* 0x000000ffffff79a7 */ /* 0x008fe20008100404 */
[----:B--2---:R-:W-:-:S13]  /*2660*/  LOP3.LUT P0, RZ, R6, 0x1, RZ, 0xc0, !PT ;  /* 0x0000000106ff7812 */ /* 0x004fda000780c0ff */
[----:B------:R-:W-:Y:S01]  /*2670*/  VOTEU.ANY UP1, P0 ;  /* 0x0000000000ff7886 */ /* 0x000fe20000020100 */
[----:B------:R-:W-:-:S13]  /*2680*/  PLOP3.LUT P0, PT, PT, PT, UP1, 0x80, 0x8 ;  /* 0x000000000008781c */ /* 0x000fda0003f0f018 */
[----:B-1----:R-:W-:Y:S02]  /*2690*/  @P0 MOV R0, R4 ;  /* 0x0000000400000202 */ /* 0x002fe40000000f00 */
[----:B------:R-:W-:Y:S02]  /*26a0*/  @P0 LOP3.LUT R4, R5, 0xffff, RZ, 0xc0, !PT ;  /* 0x0000ffff05040812 */ /* 0x000fe400078ec0ff */
[----:B------:R-:W-:Y:S02]  /*26b0*/  @P0 R2UR UR6, R0 ;  /* 0x00000000000602ca */ /* 0x000fe400000e0000 */
[----:B------:R-:W-:-:S11]  /*26c0*/  @P0 R2UR UR5, R4 ;  /* 0x00000000040502ca */ /* 0x000fd600000e0000 */
[----:B------:R-:W-:Y:S02]  /*26d0*/  @UP1 UMOV UR50, UR6 ;  /* 0x0000000600321c82 */ /* 0x000fe40008000000 */
[----:B------:R-:W-:Y:S01]  /*26e0*/  @UP1 UMOV UR45, UR5 ;  /* 0x00000005002d1c82 */ /* 0x000fe20008000000 */
[----:B------:R-:W-:Y:S05]  /*26f0*/  BRA.U !UP0, `(.L_x_31) ;  /* 0x0000000108d47547 */ /* 0x000fea000b800000 */
[----:B------:R-:W1:Y:S01]  /*2700*/  LDCU.128 UR16, c[0x0][0xb10] ;  /* 0x00016200ff1077ac */ /* 0x000e620008000c00 */
[----:B------:R-:W2:Y:S01]  /*2710*/  LDCU UR21, c[0x0][0xb20] ;  /* 0x00016400ff1577ac */ /* 0x000ea20008000800 */
[----:B------:R-:W3:Y:S01]  /*2720*/  LDCU UR20, c[0x0][0xb0c] ;  /* 0x00016180ff1477ac */ /* 0x000ee20008000800 */
[----:B------:R-:W4:Y:S01]  /*2730*/  LDCU.64 UR14, c[0x0][0xb28] ;  /* 0x00016500ff0e77ac */ /* 0x000f220008000a00 */
[----:B------:R-:W-:Y:S02]  /*2740*/  UISETP.NE.AND UP3, UPT, UR39, 0x1, UPT ;  /* 0x000000012700788c */ /* 0x000fe4000bf65270 */
[----:B-1----:R-:W-:Y:S02]  /*2750*/  UIMAD.WIDE.U32 UR4, UR53, UR19, URZ ;  /* 0x00000013350472a5 */ /* 0x002fe4000f8e00ff */
[----:B------:R-:W-:Y:S02]  /*2760*/  UIMAD.WIDE.U32 UR6, UR54, UR16, URZ ;  /* 0x00000010360672a5 */ /* 0x000fe4000f8e00ff */
[----:B------:R-:W-:-:S02]  /*2770*/  UISETP.NE.AND UP0, UPT, UR18, 0x1, UPT ;  /* 0x000000011200788c */ /* 0x000fc4000bf05270 */
[----:B------:R-:W-:Y:S01]  /*2780*/  UIMAD.WIDE.U32 UR10, UR45, UR19, URZ ;  /* 0x000000132d0a72a5 */ /* 0x000fe2000f8e00ff */
[----:B------:R-:W-:Y:S01]  /*2790*/  UMOV UR4, UR5 ;  /* 0x0000000500047c82 */ /* 0x000fe20008000000 */
[----:B---3--:R-:W-:Y:S02]  /*27a0*/  UISETP.NE.AND UP2, UPT, UR20, 0x1, UPT ;  /* 0x000000011400788c */ /* 0x008fe4000bf45270 */
[----:B--2---:R-:W-:Y:S02]  /*27b0*/  USHF.R.U32.HI UR5, URZ, UR21, UR4 ;  /* 0x00000015ff057299 */ /* 0x004fe40008011604 */
[----:B------:R-:W-:Y:S01]  /*27c0*/  UIMAD.WIDE.U32 UR12, UR50, UR16, URZ ;  /* 0x00000010320c72a5 */ /* 0x000fe2000f8e00ff */
[----:B------:R-:W-:Y:S01]  /*27d0*/  UMOV UR4, UR7 ;  /* 0x0000000700047c82 */ /* 0x000fe20008000000 */
[----:B------:R-:W-:Y:S02]  /*27e0*/  USEL UR5, UR53, UR5, !UP0 ;  /* 0x0000000535057287 */ /* 0x000fe4000c000000 */
[----:B------:R-:W-:-:S02]  /*27f0*/  USHF.R.U32.HI UR4, URZ, UR17, UR4 ;  /* 0x00000011ff047299 */ /* 0x000fc40008011604 */
[----:B----4-:R-:W-:Y:S02]  /*2800*/  UIMAD.WIDE.U32 UR8, UR5, UR14, URZ ;  /* 0x0000000e050872a5 */ /* 0x010fe4000f8e00ff */
[----:B------:R-:W-:Y:S01]  /*2810*/  USEL UR6, UR54, UR4, !UP2 ;  /* 0x0000000436067287 */ /* 0x000fe2000d000000 */
[----:B------:R-:W-:Y:S02]  /*2820*/  UMOV UR12, UR13 ;  /* 0x0000000d000c7c82 */ /* 0x000fe40008000000 */
[----:B------:R-:W-:Y:S01]  /*2830*/  UMOV UR4, UR11 ;  /* 0x0000000b00047c82 */ /* 0x000fe20008000000 */
[----:B------:R-:W-:Y:S01]  /*2840*/  UIMAD.WIDE.U32 UR10, UR6, UR14, URZ ;  /* 0x0000000e060a72a5 */ /* 0x000fe2000f8e00ff */
[----:B------:R-:W-:Y:S01]  /*2850*/  UMOV UR8, UR9 ;  /* 0x0000000900087c82 */ /* 0x000fe20008000000 */
[----:B------:R-:W-:Y:S02]  /*2860*/  USHF.R.U32.HI UR4, URZ, UR21, UR4 ;  /* 0x00000015ff047299 */ /* 0x000fe40008011604 */
[----:B------:R-:W-:-:S03]  /*2870*/  @UP3 USHF.R.U32.HI UR5, URZ, UR15, UR8 ;  /* 0x0000000fff053299 */ /* 0x000fc60008011608 */
[----:B------:R-:W-:Y:S01]  /*2880*/  UMOV UR10, UR11 ;  /* 0x0000000b000a7c82 */ /* 0x000fe20008000000 */
[----:B------:R-:W-:Y:S02]  /*2890*/  USHF.R.U32.HI UR17, URZ, UR17, UR12 ;  /* 0x00000011ff117299 */ /* 0x000fe4000801160c */
[----:B------:R-:W-:Y:S02]  /*28a0*/  USEL UR4, UR45, UR4, !UP0 ;  /* 0x000000042d047287 */ /* 0x000fe4000c000000 */
[----:B------:R-:W-:Y:S02]  /*28b0*/  @UP3 USHF.R.U32.HI UR6, URZ, UR15, UR10 ;  /* 0x0000000fff063299 */ /* 0x000fe4000801160a */
[----:B------:R-:W-:Y:S02]  /*28c0*/  UIMAD UR7, UR39, UR5, URZ ;  /* 0x00000005270772a4 */ /* 0x000fe4000f8e02ff */
[----:B------:R-:W-:Y:S02]  /*28d0*/  USEL UR5, UR50, UR17, !UP2 ;  /* 0x0000001132057287 */ /* 0x000fe4000d000000 */
[----:B------:R-:W-:-:S02]  /*28e0*/  UIMAD UR10, UR39, UR6, URZ ;  /* 0x00000006270a72a4 */ /* 0x000fc4000f8e02ff */
[----:B------:R-:W-:Y:S02]  /*28f0*/  UISETP.GE.AND UP0, UPT, UR4, UR7, UPT ;  /* 0x000000070400728c */ /* 0x000fe4000bf06270 */
[----:B------:R-:W-:Y:S02]  /*2900*/  UIMAD.WIDE.U32 UR8, UR4, UR14, URZ ;  /* 0x0000000e040872a5 */ /* 0x000fe4000f8e00ff */
[----:B------:R-:W-:Y:S02]  /*2910*/  UISETP.GE.OR UP0, UPT, UR5, UR10, UP0 ;  /* 0x0000000a0500728c */ /* 0x000fe40008706670 */
[----:B------:R-:W-:-:S03]  /*2920*/  UIMAD.WIDE.U32 UR10, UR5, UR14, URZ ;  /* 0x0000000e050a72a5 */ /* 0x000fc6000f8e00ff */
[----:B------:R-:W-:Y:S01]  /*2930*/  UMOV UR7, UR9 ;  /* 0x0000000900077c82 */ /* 0x000fe20008000000 */
[----:B------:R-:W-:Y:S02]  /*2940*/  UIADD3 UR9, UPT, UPT, -UR4, URZ, URZ ;  /* 0x000000ff04097290 */ /* 0x000fe4000fffe1ff */
[----:B------:R-:W-:Y:S02]  /*2950*/  USHF.R.U32.HI UR7, URZ, UR15, UR7 ;  /* 0x0000000fff077299 */ /* 0x000fe40008011607 */
[----:B------:R-:W-:Y:S02]  /*2960*/  UIMAD UR10, UR18, UR9, UR45 ;  /* 0x00000009120a72a4 */ /* 0x000fe4000f8e022d */
[----:B------:R-:W-:Y:S01]  /*2970*/  USEL UR7, UR4, UR7, !UP3 ;  /* 0x0000000704077287 */ /* 0x000fe2000d800000 */
[----:B------:R-:W-:Y:S01]  /*2980*/  @!UP0 UMOV UR8, UR11 ;  /* 0x0000000b00088c82 */ /* 0x000fe20008000000 */
[----:B------:R-:W-:Y:S02]  /*2990*/  UIADD3 UR11, UPT, UPT, -UR5, URZ, URZ ;  /* 0x000000ff050b7290 */ /* 0x000fe4000fffe1ff */
[----:B------:R-:W-:-:S02]  /*29a0*/  @!UP0 USHF.R.U32.HI UR8, URZ, UR15, UR8 ;  /* 0x0000000fff088299 */ /* 0x000fc40008011608 */
[----:B------:R-:W-:Y:S02]  /*29b0*/  UIADD3 UR9, UPT, UPT, -UR7, URZ, URZ ;  /* 0x000000ff07097290 */ /* 0x000fe4000fffe1ff */
[----:B------:R-:W-:Y:S02]  /*29c0*/  @!UP0 USEL UR8, UR5, UR8, !UP3 ;  /* 0x0000000805088287 */ /* 0x000fe4000d800000 */
[----:B------:R-:W-:Y:S02]  /*29d0*/  UIMAD UR9, UR39, UR9, UR4 ;  /* 0x00000009270972a4 */ /* 0x000fe4000f8e0204 */
[----:B------:R-:W-:Y:S02]  /*29e0*/  @!UP0 UIADD3 UR7, UPT, UPT, UR7, -UR8, URZ ;  /* 0x8000000807078290 */ /* 0x000fe4000fffe0ff */
[----:B------:R-:W-:Y:S02]  /*29f0*/  @!UP0 UIMAD UR8, UR9, UR6, UR8 ;  /* 0x00000006090882a4 */ /* 0x000fe4000f8e0208 */
[----:B------:R-:W-:-:S02]  /*2a00*/  @!UP0 UIMAD UR4, UR39, UR7, UR5 ;  /* 0x00000007270482a4 */ /* 0x000fc4000f8e0205 */
[----:B------:R-:W-:Y:S02]  /*2a10*/  UIMAD UR6, UR20, UR11, UR50 ;  /* 0x0000000b140672a4 */ /* 0x000fe4000f8e0232 */
[----:B------:R-:W-:Y:S01]  /*2a20*/  UIMAD UR45, UR4, UR18, UR10 ;  /* 0x00000012042d72a4 */ /* 0x000fe2000f8e020a */
[----:B------:R-:W-:Y:S02]  /*2a30*/  @!UP0 UMOV UR5, UR8 ;  /* 0x0000000800058c82 */ /* 0x000fe40008000000 */
[----:B------:R-:W-:-:S12]  /*2a40*/  UIMAD UR50, UR5, UR20, UR6 ;  /* 0x00000014053272a4 */ /* 0x000fd8000f8e0206 */
.L_x_31:
        /* <DEDUP_REMOVED lines=20> */
.L_x_32:
[----:B------:R-:W-:Y:S02]  /*2b90*/  R2UR UR5, R49 ;  /* 0x00000000310572ca */ /* 0x000fe400000e0000 */
[----:B------:R-:W-:Y:S02]  /*2ba0*/  R2UR UR4, R48 ;  /* 0x00000000300472ca */ /* 0x000fe400000e0000 */
[----:B------:R-:W-:Y:S02]  /*2bb0*/  PLOP3.LUT P1, PT, PT, PT, PT, 0x80, 0x8 ;  /* 0x000000000008781c */ /* 0x000fe40003f2f070 */
[----:B------:R-:W-:-:S07]  /*2bc0*/  LOP3.LUT R2, R2, 0x1, RZ, 0x3c, !PT ;  /* 0x0000000102027812 */ /* 0x000fce00078e3cff */
[----:B------:R-:W-:Y:S02]  /*2bd0*/  UIADD3 UR24, UPT, UPT, UR50, UR5, URZ ;  /* 0x0000000532187290 */ /* 0x000fe4000fffe0ff */
[----:B------:R-:W-:Y:S01]  /*2be0*/  UIADD3 UR20, UPT, UPT, UR45, UR4, URZ ;  /* 0x000000042d147290 */ /* 0x000fe2000fffe0ff */
[----:B------:R-:W-:Y:S11]  /*2bf0*/  BRA.U UP1, `(.L_x_33) ;  /* 0xffffffe901907547 */ /* 0x000ff6000b83ffff */
[----:B------:R-:W-:Y:S01]  /*2c00*/  UIADD3 UR31, UPT, UPT, UR31, 0x88, URZ ;  /* 0x000000881f1f7890 */ /* 0x000fe2000fffe0ff */
[----:B------:R-:W-:-:S03]  /*2c10*/  MOV R2, UR30 ;  /* 0x0000001e00027c02 */ /* 0x000fc60008000f00 */
[----:B------:R-:W-:Y:S01]  /*2c20*/  ULEA UR4, UR38, UR31, 0x3 ;  /* 0x0000001f26047291 */ /* 0x000fe2000f8e18ff */
[----:B------:R-:W-:-:S08]  /*2c30*/  SHF.L.U32 R2, R2, 0x1f, RZ ;  /* 0x0000001f02027819 */ /* 0x000fd000000006ff */
[----:B------:R-:W1:Y:S02]  /*2c40*/  SYNCS.PHASECHK.TRANS64.TRYWAIT P0, [UR4], R2 ;  /* 0x00000002ff0075a7 */ /* 0x000e640008001104 */
[----:B-1----:R-:W-:Y:S05]  /*2c50*/  @!P0 BRA `(.L_x_34) ;  /* 0x0000006800c08947 */ /* 0x002fea0003800000 */
.L_x_142:
[----:B------:R-:W-:-:S04]  /*2c60*/  UIADD3 UR4, UPT, UPT, UR38, 0x1, URZ ;  /* 0x0000000126047890 */ /* 0x000fc8000fffe0ff */
[----:B------:R-:W-:-:S04]  /*2c70*/  UISETP.NE.AND UP0, UPT, UR4, 0x11, UPT ;  /* 0x000000110400788c */ /* 0x000fc8000bf05270 */
[----:B------:R-:W-:Y:S02]  /*2c80*/  USEL UR5, URZ, 0x1, UP0 ;  /* 0x00000001ff057887 */ /* 0x000fe40008000000 */
[----:B------:R-:W-:Y:S02]  /*2c90*/  USEL UR4, UR4, URZ, UP0 ;  /* 0x000000ff04047287 */ /* 0x000fe40008000000 */
[----:B------:R-:W-:Y:S02]  /*2ca0*/  ULOP3.LUT UR6, UR30, UR5, URZ, 0x3c, !UPT ;  /* 0x000000051e067292 */ /* 0x000fe4000f8e3cff */
[----:B------:R-:W-:-:S04]  /*2cb0*/  ULEA UR5, UR4, UR31, 0x3 ;  /* 0x0000001f04057291 */ /* 0x000fc8000f8e18ff */
[----:B-1----:R-:W-:-:S04]  /*2cc0*/  MOV R2, UR6 ;  /* 0x0000000600027c02 */ /* 0x002fc80008000f00 */
[----:B------:R-:W-:-:S04]  /*2cd0*/  SHF.L.U32 R2, R2, 0x1f, RZ ;  /* 0x0000001f02027819 */ /* 0x000fc800000006ff */
[----:B------:R-:W1:Y:S02]  /*2ce0*/  SYNCS.PHASECHK.TRANS64.TRYWAIT P0, [UR5], R2 ;  /* 0x00000002ff0075a7 */ /* 0x000e640008001105 */
[----:B-1----:R-:W-:Y:S05]  /*2cf0*/  @!P0 BRA `(.L_x_35) ;  /* 0x0000006800b08947 */ /* 0x002fea0003800000 */
.L_x_144:
        /* <DEDUP_REMOVED lines=10> */
.L_x_146:
        /* <DEDUP_REMOVED lines=10> */
.L_x_148:
        /* <DEDUP_REMOVED lines=10> */
.L_x_150:
        /* <DEDUP_REMOVED lines=10> */
.L_x_152:
        /* <DEDUP_REMOVED lines=10> */
.L_x_154:
        /* <DEDUP_REMOVED lines=10> */
.L_x_156:
        /* <DEDUP_REMOVED lines=10> */
.L_x_158:
        /* <DEDUP_REMOVED lines=10> */
.L_x_160:
        /* <DEDUP_REMOVED lines=10> */
.L_x_162:
        /* <DEDUP_REMOVED lines=10> */
.L_x_164:
        /* <DEDUP_REMOVED lines=10> */
.L_x_166:
        /* <DEDUP_REMOVED lines=10> */
.L_x_168:
        /* <DEDUP_REMOVED lines=10> */
.L_x_170:
        /* <DEDUP_REMOVED lines=10> */
.L_x_172:
[----:B------:R-:W-:-:S04]  /*35c0*/  UIADD3 UR4, UPT, UPT, UR4, 0x1, URZ ;  /* 0x0000000104047890 */ /* 0x000fc8000fffe0ff */
[----:B------:R-:W-:-:S04]  /*35d0*/  UISETP.NE.AND UP0, UPT, UR4, 0x11, UPT ;  /* 0x000000110400788c */ /* 0x000fc8000bf05270 */
[----:B------:R-:W-:Y:S02]  /*35e0*/  USEL UR5, URZ, 0x1, UP0 ;  /* 0x00000001ff057887 */ /* 0x000fe40008000000 */
[----:B------:R-:W-:Y:S02]  /*35f0*/  USEL UR4, UR4, URZ, UP0 ;  /* 0x000000ff04047287 */ /* 0x000fe40008000000 */
[----:B------:R-:W-:Y:S02]  /*3600*/  ULOP3.LUT UR5, UR6, UR5, URZ, 0x3c, !UPT ;  /* 0x0000000506057292 */ /* 0x000fe4000f8e3cff */
[----:B------:R-:W-:-:S04]  /*3610*/  ULEA UR4, UR4, UR31, 0x3 ;  /* 0x0000001f04047291 */ /* 0x000fc8000f8e18ff */
[----:B-1----:R-:W-:Y:S02]  /*3620*/  IMAD.U32 R2, RZ, RZ, UR5 ;  /* 0x00000005ff027e24 */ /* 0x002fe4000f8e00ff */
[----:B------:R-:W-:-:S03]  /*3630*/  MOV R0, UR4 ;  /* 0x0000000400007c02 */ /* 0x000fc60008000f00 */
[----:B------:R-:W-:-:S07]  /*3640*/  SHF.L.U32 R2, R2, 0x1f, RZ ;  /* 0x0000001f02027819 */ /* 0x000fce00000006ff */
.L_x_50:
[----:B-1----:R1:W2:Y:S02]  /*3650*/  SYNCS.PHASECHK.TRANS64.TRYWAIT P0, [R0+URZ], R2 ;  /* 0x00000002000075a7 */ /* 0x0022a400080011ff */
[----:B--2---:R-:W-:Y:S05]  /*3660*/  @!P0 NANOSLEEP.SYNCS 0x989680 ;  /* 0x009896800000895d */ /* 0x004fea0003900000 */
[----:B------:R-:W2:Y:S02]  /*3670*/  @!P0 SYNCS.PHASECHK.TRANS64 P0, [R0+URZ], R2 ;  /* 0x00000002000085a7 */ /* 0x000ea400080010ff */
[----:B--2---:R-:W-:Y:S05]  /*3680*/  @P0 EXIT ;  /* 0x000000000000094d */ /* 0x004fea0003800000 */
[----:B------:R-:W-:Y:S05]  /*3690*/  BRA `(.L_x_50) ;  /* 0xfffffffc00ec7947 */ /* 0x000fea000383ffff */
.L_x_17:
[----:B------:R-:W2:Y:S02]  /*36a0*/  S2UR UR4, SR_CgaCtaId ;  /* 0x00000000000479c3 */ /* 0x000ea40000008800 */
[----:B--2---:R-:W-:-:S04]  /*36b0*/  UISETP.NE.AND UP0, UPT, UR4, URZ, UPT ;  /* 0x000000ff0400728c */ /* 0x004fc8000bf05270 */
[----:B------:R-:W-:-:S09]  /*36c0*/  UISETP.NE.OR UP0, UPT, UR18, 0x1, UP0 ;  /* 0x000000011200788c */ /* 0x000fd20008705670 */
[----:B------:R-:W-:Y:S05]  /*36d0*/  BRA.U UP0, `(.L_x_51) ;  /* 0x0000000100b47547 */ /* 0x000fea000b800000 */
[----:B------:R-:W2:Y:S01]  /*36e0*/  S2UR UR5, SR_CgaCtaId ;  /* 0x00000000000579c3 */ /* 0x000ea20000008800 */
[----:B------:R-:W-:Y:S01]  /*36f0*/  UMOV UR4, 0x400 ;  /* 0x0000040000047882 */ /* 0x000fe20000000000 */
[----:B------:R-:W-:Y:S01]  /*3700*/  HFMA2 R3, -RZ, RZ, 0, 5.9604644775390625e-08 ;  /* 0x00000001ff037431 */ /* 0x000fe200000001ff */
[----:B------:R-:W-:Y:S01]  /*3710*/  ISETP.NE.AND P0, PT, R0, RZ, PT ;  /* 0x000000ff0000720c */ /* 0x000fe20003f05270 */
[----:B------:R-:W-:Y:S01]  /*3720*/  IMAD.MOV.U32 R8, RZ, RZ, RZ ;  /* 0x000000ffff087224 */ /* 0x000fe200078e00ff */
[----:B--2---:R-:W-:-:S04]  /*3730*/  ULEA UR4, UR5, UR4, 0x18 ;  /* 0x0000000405047291 */ /* 0x004fc8000f8ec0ff */
[----:B------:R-:W-:Y:S02]  /*3740*/  UIADD3 UR5, UPT, UPT, UR4, 0x168, URZ ;  /* 0x0000016804057890 */ /* 0x000fe4000fffe0ff */
[----:B------:R-:W-:Y:S02]  /*3750*/  UIADD3 UR8, UPT, UPT, UR4, 0x160, URZ ;  /* 0x0000016004087890 */ /* 0x000fe4000fffe0ff */
[----:B------:R-:W-:-:S12]  /*3760*/  UPRMT UR5, URZ, 0x654, UR5 ;  /* 0x00000654ff057896 */ /* 0x000fd80008000005 */
.L_x_54:
[----:B------:R-:W-:Y:S01]  /*3770*/  SHF.L.U32 R6, R3, 0x1f, RZ ;  /* 0x0000001f03067819 */ /* 0x000fe200000006ff */
[----:B------:R-:W-:Y:S02]  /*3780*/  IMAD.U32 R4, RZ, RZ, UR8 ;  /* 0x00000008ff047e24 */ /* 0x000fe4000f8e00ff */
[----:B------:R-:W-:Y:S01]  /*3790*/  @!P0 IMAD.MOV.U32 R5, RZ, RZ, 0x10 ;  /* 0x00000010ff058424 */ /* 0x000fe200078e00ff */
[----:B------:R-:W2:Y:S02]  /*37a0*/  SYNCS.PHASECHK.TRANS64.TRYWAIT P1, [UR4+0x168], R6 ;  /* 0x00016806ff0075a7 */ /* 0x000ea40008021104 */
[----:B------:R-:W-:-:S04]  /*37b0*/  PRMT R4, R0, 0x654, R4 ;  /* 0x0000065400047816 */ /* 0x000fc80000000004 */
[----:B------:R-:W-:Y:S01]  /*37c0*/  SEL R2, R4, R2, !P0 ;  /* 0x0000000204027207 */ /* 0x000fe20004000000 */
[----:B--2---:R-:W-:Y:S06]  /*37d0*/  @!P1 BRA `(.L_x_52) ;  /* 0x0000006400609947 */ /* 0x004fec0003800000 */
.L_x_174:
[----:B------:R-:W-:Y:S01]  /*37e0*/  UIADD3 UR6, UPT, UPT, UR4, 0x1a0, URZ ;  /* 0x000001a004067890 */ /* 0x000fe2000fffe0ff */
[----:B------:R3:W-:Y:S01]  /*37f0*/  @!P0 SYNCS.ARRIVE.TRANS64.RED RZ, [R2+URZ], R5 ;  /* 0x0000000502ff89a7 */ /* 0x0007e200080004ff */
[----:B------:R-:W-:Y:S01]  /*3800*/  UIADD3 UR7, UPT, UPT, UR4, 0x160, URZ ;  /* 0x0000016004077890 */ /* 0x000fe2000fffe0ff */
[----:B------:R-:W-:-:S08]  /*3810*/  LOP3.LUT R3, R3, 0x1, RZ, 0x3c, !PT ;  /* 0x0000000103037812 */ /* 0x000fd000078e3cff */
[----:B------:R-:W-:Y:S06]  /*3820*/  UGETNEXTWORKID.BROADCAST [UR6], [UR7] ;  /* 0x00000000060073ca */ /* 0x000fec0008000100 */
[----:B---3--:R-:W-:-:S04]  /*3830*/  SHF.L.U32 R5, R8, 0x1f, RZ ;  /* 0x0000001f08057819 */ /* 0x008fc800000006ff */
[----:B------:R-:W3:Y:S02]  /*3840*/  SYNCS.PHASECHK.TRANS64.TRYWAIT P1, [UR4+0x160], R5 ;  /* 0x00016005ff0075a7 */ /* 0x000ee40008021104 */
[----:B---3--:R-:W-:Y:S05]  /*3850*/  @!P1 BRA `(.L_x_53) ;  /* 0x0000006400589947 */ /* 0x008fea0003800000 */
.L_x_176:
[----:B--2---:R-:W2:Y:S01]  /*3860*/  LDS.128 R4, [UR4+0x1a0] ;  /* 0x0001a004ff047984 */ /* 0x004ea20008000c00 */
[----:B------:R-:W-:Y:S01]  /*3870*/  LOP3.LUT R8, R8, 0x1, RZ, 0x3c, !PT ;  /* 0x0000000108087812 */ /* 0x000fe200078e3cff */
[----:B------:R-:W-:Y:S01]  /*3880*/  @!PT LDS RZ, [RZ] ;  /* 0x00000000fffff984 */ /* 0x000fe20000000800 */
[----:B------:R-:W-:Y:S01]  /*3890*/  @!PT LDS RZ, [RZ] ;  /* 0x00000000fffff984 */ /* 0x000fe20000000800 */
[----:B------:R-:W-:Y:S01]  /*38a0*/  @!PT LDS RZ, [RZ] ;  /* 0x00000000fffff984 */ /* 0x000fe20000000800 */
[----:B------:R-:W-:Y:S01]  /*38b0*/  @!PT LDS RZ, [RZ] ;  /* 0x00000000fffff984 */ /* 0x000fe20000000800 */
[----:B------:R3:W-:Y:S06]  /*38c0*/  MEMBAR.ALL.CTA ;  /* 0x0000000000007992 */ /* 0x0007ec0000008000 */
[----:B---3--:R-:W3:Y:S02]  /*38d0*/  FENCE.VIEW.ASYNC.S ;  /* 0x00000000000073c6 */ /* 0x008ee40000000000 */
[----:B---3--:R-:W-:Y:S01]  /*38e0*/  SYNCS.ARRIVE.TRANS64.RED.A1T0 RZ, [UR5], RZ ;  /* 0x000000ffffff79a7 */ /* 0x008fe20008100405 */
[----:B--2---:R-:W-:-:S13]  /*38f0*/  LOP3.LUT P1, RZ, R6, 0x1, RZ, 0xc0, !PT ;  /* 0x0000000106ff7812 */ /* 0x004fda000782c0ff */
[----:B------:R-:W-:Y:S05]  /*3900*/  @P1 BRA `(.L_x_54) ;  /* 0xfffffffc00981947 */ /* 0x000fea000383ffff */
[----:B------:R-:W-:-:S04]  /*3910*/  SHF.L.U32 R0, R3, 0x1f, RZ ;  /* 0x0000001f03007819 */ /* 0x000fc800000006ff */
[----:B------:R-:W2:Y:S02]  /*3920*/  SYNCS.PHASECHK.TRANS64 P0, [UR4+0x168], R0 ;  /* 0x00016800ff0075a7 */ /* 0x000ea40008001004 */
[----:B-12---:R-:W-:Y:S05]  /*3930*/  @P0 EXIT ;  /* 0x000000000000094d */ /* 0x006fea0003800000 */
[----:B------:R-:W-:-:S07]  /*3940*/  MOV R0, UR4 ;  /* 0x0000000400007c02 */ /* 0x000fce0008000f00 */
.L_x_55:
[----:B-1----:R-:W-:-:S04]  /*3950*/  SHF.L.U32 R2, R3, 0x1f, RZ ;  /* 0x0000001f03027819 */ /* 0x002fc800000006ff */
[----:B------:R1:W2:Y:S03]  /*3960*/  SYNCS.PHASECHK.TRANS64.TRYWAIT P0, [R0+URZ+0x168], R2 ;  /* 0x00016802000075a7 */ /* 0x0002a600080011ff */
[----:B--2---:R-:W-:Y:S05]  /*3970*/  @!P0 NANOSLEEP.SYNCS 0x989680 ;  /* 0x009896800000895d */ /* 0x004fea0003900000 */
[----:B------:R-:W2:Y:S02]  /*3980*/  @!P0 SYNCS.PHASECHK.TRANS64 P0, [R0+URZ+0x168], R2 ;  /* 0x00016802000085a7 */ /* 0x000ea400080010ff */
[----:B--2---:R-:W-:Y:S05]  /*3990*/  @P0 EXIT ;  /* 0x000000000000094d */ /* 0x004fea0003800000 */
[----:B------:R-:W-:Y:S05]  /*39a0*/  BRA `(.L_x_55) ;  /* 0xfffffffc00e87947 */ /* 0x000fea000383ffff */
.L_x_51:
[----:B------:R-:W-:-:S09]  /*39b0*/  UISETP.NE.AND UP0, UPT, UR18, URZ, UPT ;  /* 0x000000ff1200728c */ /* 0x000fd2000bf05270 */
[----:B------:R-:W-:Y:S05]  /*39c0*/  BRA.U UP0, `(.L_x_56) ;  /* 0x0000000d00407547 */ /* 0x000fea000b800000 */
[----:B------:R-:W2:Y:S01]  /*39d0*/  S2UR UR7, SR_CgaCtaId ;  /* 0x00000000000779c3 */ /* 0x000ea20000008800 */
[----:B------:R-:W-:Y:S01]  /*39e0*/  UMOV UR4, 0x40 ;  /* 0x0000004000047882 */ /* 0x000fe20000000000 */
[----:B------:R-:W-:Y:S01]  /*39f0*/  NOP ;  /* 0x0000000000007918 */ /* 0x000fe20000000000 */
[----:B------:R-:W-:Y:S01]  /*3a00*/  UMOV UR6, 0x400 ;  /* 0x0000040000067882 */ /* 0x000fe20000000000 */
[----:B--2---:R-:W-:Y:S02]  /*3a10*/  ULEA UR5, UR7, UR4, 0x18 ;  /* 0x0000000407057291 */ /* 0x004fe4000f8ec0ff */
[----:B------:R-:W-:-:S07]  /*3a20*/  ULEA UR6, UR7, UR6, 0x18 ;  /* 0x0000000607067291 */ /* 0x000fce000f8ec0ff */
[----:B------:R-:W2:Y:S02]  /*3a30*/  LDS.U8 R0, [UR5+0x1c] ;  /* 0x00001c05ff007984 */ /* 0x000ea40008000000 */
[----:B--2---:R-:W-:-:S13]  /*3a40*/  ISETP.NE.AND P0, PT, R0, RZ, PT ;  /* 0x000000ff0000720c */ /* 0x004fda0003f05270 */
[----:B------:R-:W-:Y:S05]  /*3a50*/  @P0 BRA `(.L_x_57) ;  /* 0x0000000000580947 */ /* 0x000fea0003800000 */
[----:B------:R-:W-:-:S13]  /*3a60*/  ELECT P0, URZ, PT ;  /* 0x0000000000ff782f */ /* 0x000fda0003800000 */
[----:B------:R-:W-:Y:S05]  /*3a70*/  @!P0 BRA `(.L_x_58) ;  /* 0x0000000000608947 */ /* 0x000fea0003800000 */
[----:B------:R-:W-:Y:S01]  /*3a80*/  UMOV UR4, 0x10 ;  /* 0x0000001000047882 */ /* 0x000fe20000000000 */
[----:B------:R-:W-:Y:S01]  /*3a90*/  HFMA2 R0, -RZ, RZ, 0, 5.9604644775390625e-08 ;  /* 0x00000001ff007431 */ /* 0x000fe200000001ff */
[----:B------:R-:W-:-:S03]  /*3aa0*/  MOV R2, 0xffff ;  /* 0x0000ffff00027802 */ /* 0x000fc60000000f00 */
[----:B------:R-:W-:Y:S04]  /*3ab0*/  DEPBAR.LE SB2, 0x36 ;  /* 0x0000ad800000791a */ /* 0x000fe80000000000 */
[----:B------:R-:W2:Y:S02]  /*3ac0*/  UTCATOMSWS.FIND_AND_SET.ALIGN UP0, UR4, UR4 ;  /* 0x00000004000475e3 */ /* 0x000ea40008000800 */
[----:B--2---:R-:W-:Y:S01]  /*3ad0*/  MOV R3, UR4 ;  /* 0x0000000400037c02 */ /* 0x004fe20008000f00 */
[----:B------:R-:W-:Y:S06]  /*3ae0*/  BRA.U UP0, `(.L_x_59) ;  /* 0x0000000100187547 */ /* 0x000fec000b800000 */
.L_x_60:
[----:B------:R-:W-:Y:S05]  /*3af0*/  NANOSLEEP 0x64 ;  /* 0x000000640000795d */ /* 0x000fea0003800000 */
[----:B------:R-:W-:-:S05]  /*3b00*/  UMOV UR4, 0x10 ;  /* 0x0000001000047882 */ /* 0x000fca0000000000 */
[----:B------:R-:W-:Y:S04]  /*3b10*/  DEPBAR.LE SB2, 0x36 ;  /* 0x0000ad800000791a */ /* 0x000fe80000000000 */
[----:B------:R-:W2:Y:S02]  /*3b20*/  UTCATOMSWS.FIND_AND_SET.ALIGN UP0, UR4, UR4 ;  /* 0x00000004000475e3 */ /* 0x000ea40008000800 */
[----:B--2---:R-:W-:Y:S01]  /*3b30*/  MOV R3, UR4 ;  /* 0x0000000400037c02 */ /* 0x004fe20008000f00 */
[----:B------:R-:W-:Y:S05]  /*3b40*/  BRA.U !UP0, `(.L_x_60) ;  /* 0xfffffffd08e87547 */ /* 0x000fea000b83ffff */
.L_x_59:
[-C--:B------:R-:W-:Y:S02]  /*3b50*/  SHF.L.U32 R2, R2, R3.reuse, RZ ;  /* 0x0000000302027219 */ /* 0x080fe400000006ff */
[----:B------:R-:W-:Y:S01]  /*3b60*/  SHF.L.U32 R0, R0, R3, RZ ;  /* 0x0000000300007219 */ /* 0x000fe200000006ff */
[----:B------:R-:W-:Y:S02]  /*3b70*/  IMAD.SHL.U32 R3, R3, 0x20, RZ ;  /* 0x0000002003037824 */ /* 0x000fe400078e00ff */
[----:B------:R2:W-:Y:S04]  /*3b80*/  ATOMS.OR RZ, [UR5+0x14], R2 ;  /* 0x00001402ffff798c */ /* 0x0005e8000b000005 */
[----:B------:R2:W-:Y:S04]  /*3b90*/  ATOMS.OR RZ, [UR5+0x18], R0 ;  /* 0x00001800ffff798c */ /* 0x0005e8000b000005 */
[----:B------:R2:W-:Y:S01]  /*3ba0*/  STS [UR6+0x1b0], R3 ;  /* 0x0001b003ff007988 */ /* 0x0005e20008000806 */
[----:B------:R-:W-:Y:S05]  /*3bb0*/  BRA `(.L_x_58) ;  /* 0x0000000000107947 */ /* 0x000fea0003800000 */
.L_x_57:
[----:B------:R-:W-:Y:S02]  /*3bc0*/  MOV R0, 0xffffffff ;  /* 0xffffffff00007802 */ /* 0x000fe40000000f00 */
[----:B------:R-:W-:-:S03]  /*3bd0*/  MOV R2, 0x3c00 ;  /* 0x00003c0000027802 */ /* 0x000fc60000000f00 */
[----:B------:R2:W-:Y:S04]  /*3be0*/  STS [UR6+0x1b0], R0 ;  /* 0x0001b000ff007988 */ /* 0x0005e80008000806 */
[----:B-12--5:R-:W-:Y:S05]  /*3bf0*/  CALL.REL.NOINC `($__internal_1_$__cuda_sm10x_tcgen05_guardrail_trap_phase_invalid_during_alloc) ;  /* 0x0000006800647944 */ /* 0x026fea0003c00000 */
.L_x_58:
[----:B------:R-:W-:Y:S05]  /*3c00*/  WARPSYNC.ALL ;  /* 0x0000000000007948 */ /* 0x000fea0003800000 */
[----:B------:R-:W3:Y:S01]  /*3c10*/  S2UR UR4, SR_CgaCtaId ;  /* 0x00000000000479c3 */ /* 0x000ee20000008800 */
[----:B------:R-:W-:Y:S01]  /*3c20*/  UMOV UR19, 0x400 ;  /* 0x0000040000137882 */ /* 0x000fe20000000000 */
[----:B------:R-:W-:-:S06]  /*3c30*/  NOP ;  /* 0x0000000000007918 */ /* 0x000fcc0000000000 */
[----:B------:R-:W-:Y:S06]  /*3c40*/  BAR.ARV 0x6, 0xa0 ;  /* 0x0182800000007b1d */ /* 0x000fec0000002000 */
[----:B------:R-:W4:Y:S01]  /*3c50*/  LDCU UR5, c[0x0][0x390] ;  /* 0x00007200ff0577ac */ /* 0x000f220008000800 */
[----:B------:R-:W-:Y:S01]  /*3c60*/  IMAD.MOV.U32 R10, RZ, RZ, 0x1 ;  /* 0x00000001ff0a7424 */ /* 0x000fe200078e00ff */
[----:B------:R-:W-:Y:S01]  /*3c70*/  CS2R R8, SRZ ;  /* 0x0000000000087805 */ /* 0x000fe2000001ff00 */
[----:B------:R-:W1:Y:S01]  /*3c80*/  LDCU UR7, c[0x0][0x390] ;  /* 0x00007200ff0777ac */ /* 0x000e620008000800 */
[----:B------:R-:W-:Y:S01]  /*3c90*/  UMOV UR22, URZ ;  /* 0x000000ff00167c82 */ /* 0x000fe20008000000 */
[----:B------:R-:W-:Y:S01]  /*3ca0*/  UMOV UR16, URZ ;  /* 0x000000ff00107c82 */ /* 0x000fe20008000000 */
[----:B---3--:R-:W-:Y:S01]  /*3cb0*/  ULEA UR19, UR4, UR19, 0x18 ;  /* 0x0000001304137291 */ /* 0x008fe2000f8ec0ff */
[----:B------:R-:W-:Y:S01]  /*3cc0*/  UMOV UR26, 0x0 ;  /* 0x00000000001a7882 */ /* 0x000fe20000000000 */
[----:B------:R-:W-:-:S02]  /*3cd0*/  UMOV UR27, 0x4218490 ;  /* 0x04218490001b7882 */ /* 0x000fc40000000000 */
[----:B------:R-:W-:Y:S02]  /*3ce0*/  UIADD3 UR20, UPT, UPT, UR19, 0x15400, URZ ;  /* 0x0001540013147890 */ /* 0x000fe4000fffe0ff */
[----:B------:R-:W-:Y:S02]  /*3cf0*/  UIADD3 UR6, UPT, UPT, UR19, 0x4400, URZ ;  /* 0x0000440013067890 */ /* 0x000fe4000fffe0ff */
[----:B----4-:R-:W-:Y:S01]  /*3d00*/  UIADD3 UR5, UPT, UPT, UR5, 0x1f, URZ ;  /* 0x0000001f05057890 */ /* 0x010fe2000fffe0ff */
[----:B------:R-:W2:Y:S01]  /*3d10*/  LDS R11, [UR19+0x1b0] ;  /* 0x0001b013ff0b7984 */ /* 0x000ea20008000800 */
[----:B------:R-:W-:Y:S02]  /*3d20*/  USHF.R.U32.HI UR20, URZ, 0x4, UR20 ;  /* 0x00000004ff147899 */ /* 0x000fe40008011614 */
[----:B------:R-:W-:Y:S02]  /*3d30*/  USHF.R.S32.HI UR4, URZ, 0x1f, UR5 ;  /* 0x0000001fff047899 */ /* 0x000fe40008011405 */
[----:B------:R-:W-:-:S02]  /*3d40*/  UIADD3 UR29, UPT, UPT, UR19, 0x168, URZ ;  /* 0x00000168131d7890 */ /* 0x000fc4000fffe0ff */
[----:B------:R-:W-:Y:S02]  /*3d50*/  ULEA.HI UR4, UR4, UR5, URZ, 0x5 ;  /* 0x0000000504047291 */ /* 0x000fe4000f8f28ff */
[----:B------:R-:W-:Y:S02]  /*3d60*/  USHF.R.U32.HI UR6, URZ, 0x4, UR6 ;  /* 0x00000004ff067899 */ /* 0x000fe40008011606 */
[----:B------:R-:W-:Y:S02]  /*3d70*/  USHF.R.S32.HI UR28, URZ, 0x5, UR4 ;  /* 0x00000005ff1c7899 */ /* 0x000fe40008011404 */
[----:B------:R-:W-:Y:S02]  /*3d80*/  ULOP3.LUT UR20, UR20, 0x3fff, URZ, 0xc0, !UPT ;  /* 0x00003fff14147892 */ /* 0x000fe4000f8ec0ff */
[----:B------:R-:W-:Y:S02]  /*3d90*/  UISETP.LT.AND UP0, UPT, UR28, 0x1, UPT ;  /* 0x000000011c00788c */ /* 0x000fe4000bf01270 */
[----:B------:R-:W-:-:S02]  /*3da0*/  UPRMT UR29, URZ, 0x654, UR29 ;  /* 0x00000654ff1d7896 */ /* 0x000fc4000800001d */
[----:B------:R-:W-:Y:S02]  /*3db0*/  USEL UR30, UR28, 0x1, !UP0 ;  /* 0x000000011c1e7887 */ /* 0x000fe4000c000000 */
[----:B------:R-:W-:Y:S02]  /*3dc0*/  ULOP3.LUT UR21, UR6, 0x3fff, URZ, 0xc0, !UPT ;  /* 0x00003fff06157892 */ /* 0x000fe4000f8ec0ff */
[----:B------:R-:W-:Y:S02]  /*3dd0*/  ULOP3.LUT UR20, UR20, 0x1000000, URZ, 0xfc, !UPT ;  /* 0x0100000014147892 */ /* 0x000fe4000f8efcff */
[----:B------:R-:W-:Y:S02]  /*3de0*/  UIADD3 UR30, UPT, UPT, -UR30, URZ, URZ ;  /* 0x000000ff1e1e7290 */ /* 0x000fe4000fffe1ff */
[----:B-1----:R-:W-:Y:S01]  /*3df0*/  UISETP.GE.AND UP4, UPT, UR7, 0x1, UPT ;  /* 0x000000010700788c */ /* 0x002fe2000bf86270 */
[----:B------:R-:W-:Y:S01]  /*3e00*/  UMOV UR24, 0x0 ;  /* 0x0000000000187882 */ /* 0x000fe20000000000 */
[----:B------:R-:W-:Y:S01]  /*3e10*/  UMOV UR25, 0x4218490 ;  /* 0x0421849000197882 */ /* 0x000fe20000000000 */
[C---:B--2---:R-:W-:Y:S01]  /*3e20*/  VIADD R3, R11.reuse, 0x80 ;  /* 0x000000800b037836 */ /* 0x044fe20000000000 */
[----:B------:R-:W-:-:S04]  /*3e30*/  LOP3.LUT R2, R11, 0xffff, RZ, 0xc0, !PT ;  /* 0x0000ffff0b027812 */ /* 0x000fc800078ec0ff */
[----:B------:R-:W-:-:S05]  /*3e40*/  LOP3.LUT R3, R3, 0xffff, RZ, 0xc0, !PT ;  /* 0x0000ffff03037812 */ /* 0x000fca00078ec0ff */
[----:B------:R1:W-:Y:S02]  /*3e50*/  STL.64 [R1], R2 ;  /* 0x0000000201007387 */ /* 0x0003e40000100a00 */
.L_x_67:
[----:B-1----:R-:W-:-:S04]  /*3e60*/  SHF.L.U32 R2, R9, 0x1f, RZ ;  /* 0x0000001f09027819 */ /* 0x002fc800000006ff */
[----:B------:R-:W1:Y:S02]  /*3e70*/  SYNCS.PHASECHK.TRANS64.TRYWAIT P0, [UR19+0x160], R2 ;  /* 0x00016002ff0075a7 */ /* 0x000e640008001113 */
[----:B-12-4-:R-:W-:Y:S05]  /*3e80*/  @!P0 BRA `(.L_x_61) ;  /* 0x0000005c00e48947 */ /* 0x016fea0003800000 */
.L_x_178:
[----:B------:R-:W2:Y:S01]  /*3e90*/  LDS.128 R4, [UR19+0x1a0] ;  /* 0x0001a013ff047984 */ /* 0x000ea20008000c00 */
[----:B------:R-:W-:Y:S01]  /*3ea0*/  ULEA UR23, UR22, UR19, 0x3 ;  /* 0x0000001316177291 */ /* 0x000fe2000f8e18ff */
[----:B-1----:R-:W-:Y:S01]  /*3eb0*/  SHF.L.U32 R2, R10, 0x1f, RZ ;  /* 0x0000001f0a027819 */ /* 0x002fe200000006ff */
[----:B------:R-:W-:Y:S01]  /*3ec0*/  @!PT LDS RZ, [RZ] ;  /* 0x00000000fffff984 */ /* 0x000fe20000000800 */
[----:B------:R-:W-:Y:S01]  /*3ed0*/  @!PT LDS RZ, [RZ] ;  /* 0x00000000fffff984 */ /* 0x000fe20000000800 */
[----:B------:R-:W-:Y:S01]  /*3ee0*/  @!PT LDS RZ, [RZ] ;  /* 0x00000000fffff984 */ /* 0x000fe20000000800 */
[----:B------:R-:W-:Y:S01]  /*3ef0*/  @!PT LDS RZ, [RZ] ;  /* 0x00000000fffff984 */ /* 0x000fe20000000800 */
[----:B------:R1:W-:Y:S06]  /*3f00*/  MEMBAR.ALL.CTA ;  /* 0x0000000000007992 */ /* 0x0003ec0000008000 */
[----:B-1----:R-:W1:Y:S02]  /*3f10*/  FENCE.VIEW.ASYNC.S ;  /* 0x00000000000073c6 */ /* 0x002e640000000000 */
[----:B-1----:R-:W-:Y:S01]  /*3f20*/  SYNCS.ARRIVE.TRANS64.RED.A1T0 RZ, [UR29], RZ ;  /* 0x000000ffffff79a7 */ /* 0x002fe2000810041d */
[----:B------:R-:W1:Y:S02]  /*3f30*/  SYNCS.PHASECHK.TRANS64.TRYWAIT P0, [UR23+0x180], R2 ;  /* 0x00018002ff0075a7 */ /* 0x000e640008001117 */
[----:B-12---:R-:W-:Y:S05]  /*3f40*/  @!P0 BRA `(.L_x_62) ;  /* 0x0000005c00cc8947 */ /* 0x006fea0003800000 */
.L_x_180:
[----:B------:R-:W-:Y:S05]  /*3f50*/  BRA.U !UP4, `(.L_x_63) ;  /* 0x000000010cc87547 */ /* 0x000fea000b800000 */
[----:B-1----:R-:W-:Y:S01]  /*3f60*/  IMAD.U32 R0, RZ, RZ, UR22 ;  /* 0x00000016ff007e24 */ /* 0x002fe2000f8e00ff */
[----:B------:R-:W-:-:S04]  /*3f70*/  ULEA UR4, UR16, UR19, 0x3 ;  /* 0x0000001310047291 */ /* 0x000fc8000f8e18ff */
[----:B------:R-:W-:-:S05]  /*3f80*/  LEA R0, R0, R1, 0x2 ;  /* 0x0000000100007211 */ /* 0x000fca00078e10ff */
[----:B------:R1:W5:Y:S01]  /*3f90*/  LDL R2, [R0] ;  /* 0x0000000000027983 */ /* 0x0003620000100800 */
[----:B------:R-:W-:Y:S01]  /*3fa0*/  UPLOP3.LUT UP2, UPT, UPT, UPT, UPT, 0x40, 0x4 ;  /* 0x000000000004789c */ /* 0x000fe20003f4e870 */
[----:B------:R-:W-:Y:S01]  /*3fb0*/  UMOV UR18, UR30 ;  /* 0x0000001e00127c82 */ /* 0x000fe20008000000 */
[----:B------:R-:W-:Y:S01]  /*3fc0*/  UMOV UR17, UR28 ;  /* 0x0000001c00117c82 */ /* 0x000fe20008000000 */
[----:B------:R-:W-:Y:S01]  /*3fd0*/  UMOV UR5, UR16 ;  /* 0x0000001000057c82 */ /* 0x000fe20008000000 */
[----:B-1----:R-:W-:-:S04]  /*3fe0*/  SHF.L.U32 R0, R8, 0x1f, RZ ;  /* 0x0000001f08007819 */ /* 0x002fc800000006ff */
[----:B------:R1:W2:Y:S03]  /*3ff0*/  SYNCS.PHASECHK.TRANS64.TRYWAIT P1, [UR4], R0 ;  /* 0x00000000ff0075a7 */ /* 0x0002a60008021104 */
.L_x_66:
[----:B------:R-:W-:Y:S02]  /*4000*/  UIADD3 UR18, UPT, UPT, UR18, 0x1, URZ ;  /* 0x0000000112127890 */ /* 0x000fe4000fffe0ff */
[----:B------:R-:W-:Y:S02]  /*4010*/  ULEA UR15, UR5, UR19, 0x3 ;  /* 0x00000013050f7291 */ /* 0x000fe4000f8e18ff */
[----:B------:R-:W-:Y:S01]  /*4020*/  UISETP.NE.AND UP3, UPT, UR18, URZ, UPT ;  /* 0x000000ff1200728c */ /* 0x000fe2000bf65270 */
[----:B--234-:R-:W-:Y:S10]  /*4030*/  @P1 BRA `(.L_x_64) ;  /* 0x00000000000c1947 */ /* 0x01cff40003800000 */
[----:B------:R-:W-:Y:S04]  /*4040*/  SHF.L.U32 R3, R8, 0x1f, RZ ;  /* 0x0000001f08037819 */ /* 0x000fe800000006ff */
[----:B------:R-:W2:Y:S02]  /*4050*/  SYNCS.PHASECHK.TRANS64.TRYWAIT P0, [UR15], R3 ;  /* 0x00000003ff0075a7 */ /* 0x000ea4000800110f */
[----:B--2---:R-:W-:Y:S05]  /*4060*/  @!P0 BRA `(.L_x_65) ;  /* 0x0000005c009c8947 */ /* 0x004fea0003800000 */
.L_x_64:
[----:B------:R-:W-:Y:S01]  /*4070*/  UISETP.NE.AND UP0, UPT, UR17, 0x1, UPT ;  /* 0x000000011100788c */ /* 0x000fe2000bf05270 */
[----:B------:R-:W-:Y:S01]  /*4080*/  PLOP3.LUT P1, PT, PT, PT, PT, 0x80, 0x8 ;  /* 0x000000000008781c */ /* 0x000fe20003f2f070 */
[----:B------:R-:W-:Y:S02]  /*4090*/  UIADD3 UR4, UPT, UPT, UR5, 0x1, URZ ;  /* 0x0000000105047890 */ /* 0x000fe4000fffe0ff */
[----:B------:R-:W-:Y:S02]  /*40a0*/  ULEA UR10, UR5, UR21, 0x8 ;  /* 0x00000015050a7291 */ /* 0x000fe4000f8e40ff */
[----:B------:R-:W-:Y:S01]  /*40b0*/  UISETP.NE.AND UP1, UPT, UR4, 0x11, UPT ;  /* 0x000000110400788c */ /* 0x000fe2000bf25270 */
[----:B------:R-:W-:Y:S01]  /*40c0*/  PLOP3.LUT P0, PT, PT, PT, UP0, 0x80, 0x8 ;  /* 0x000000000008781c */ /* 0x000fe20003f0f008 */
[----:B------:R-:W-:Y:S02]  /*40d0*/  ULEA UR8, UR5, UR20, 0x9 ;  /* 0x0000001405087291 */ /* 0x000fe4000f8e48ff */
[----:B------:R-:W-:Y:S02]  /*40e0*/  USEL UR6, URZ, 0x1, UP1 ;  /* 0x00000001ff067887 */ /* 0x000fe40008800000 */
[----:B------:R-:W-:Y:S02]  /*40f0*/  USEL UR16, UR4, URZ, UP1 ;  /* 0x000000ff04107287 */ /* 0x000fe40008800000 */
[----:B------:R-:W-:Y:S02]  /*4100*/  UIADD3 UR12, UPT, UPT, UR10, 0x80, URZ ;  /* 0x000000800a0c7890 */ /* 0x000fe4000fffe0ff */
[----:B------:R-:W-:Y:S01]  /*4110*/  @UP0 ULEA UR4, UR16, UR19, 0x3 ;  /* 0x0000001310040291 */ /* 0x000fe2000f8e18ff */
[----:B------:R-:W-:Y:S01]  /*4120*/  LOP3.LUT R8, R8, UR6, RZ, 0x3c, !PT ;  /* 0x0000000608087c12 */ /* 0x000fe2000f8e3cff */
[----:B------:R-:W-:Y:S01]  /*4130*/  UIADD3 UR6, UPT, UPT, UR8, 0x80, URZ ;  /* 0x0000008008067890 */ /* 0x000fe2000fffe0ff */
[----:B------:R-:W-:Y:S02]  /*4140*/  UMOV UR11, 0x40004040 ;  /* 0x40004040000b7882 */ /* 0x000fe40000000000 */
[----:B-1----:R-:W-:Y:S01]  /*4150*/  @P0 SHF.L.U32 R0, R8, 0x1f, RZ ;  /* 0x0000001f08000819 */ /* 0x002fe200000006ff */
[----:B------:R-:W-:Y:S01]  /*4160*/  UMOV UR9, 0x40004040 ;  /* 0x4000404000097882 */ /* 0x000fe20000000000 */
[----:B------:R-:W-:Y:S01]  /*4170*/  UMOV UR13, 0x40004040 ;  /* 0x40004040000d7882 */ /* 0x000fe20000000000 */
[----:B------:R-:W-:Y:S01]  /*4180*/  UMOV UR7, 0x40004040 ;  /* 0x4000404000077882 */ /* 0x000fe20000000000 */
[----:B------:R3:W4:Y:S01]  /*4190*/  @P0 SYNCS.PHASECHK.TRANS64.TRYWAIT P1, [UR4], R0 ;  /* 0x00000000ff0005a7 */ /* 0x0007220008021104 */
[----:B------:R-:W-:Y:S11]  /*41a0*/  ELECT P0, URZ, PT ;  /* 0x0000000000ff782f */ /* 0x000ff60003800000 */
[----:B------:R-:W-:Y:S02]  /*41b0*/  @!UPT UIADD3 URZ, UPT, UPT, URZ, URZ, URZ ;  /* 0x000000fffffff290 */ /* 0x000fe4000fffe0ff */
[C---:B-----5:R-:W-:Y:S02]  /*41c0*/  @P0 R2UR.BROADCAST UR5, R2.reuse ;  /* 0x00000000020502ca */ /* 0x060fe400008e0000 */
[----:B------:R-:W-:Y:S11]  /*41d0*/  ELECT P0, URZ, PT ;  /* 0x0000000000ff782f */ /* 0x000ff60003800000 */
[----:B------:R-:W-:Y:S02]  /*41e0*/  @!UPT UIADD3 URZ, UPT, UPT, URZ, URZ, URZ ;  /* 0x000000fffffff290 */ /* 0x000fe4000fffe0ff */
[----:B------:R-:W-:Y:S01]  /*41f0*/  @P0 R2UR.BROADCAST UR14, R2 ;  /* 0x00000000020e02ca */ /* 0x000fe200008e0000 */
[----:B------:R-:W-:Y:S02]  /*4200*/  UIADD3 UR4, UPT, UPT, UR15, 0x88, URZ ;  /* 0x000000880f047890 */ /* 0x000fe4000fffe0ff */
[----:B------:R-:W-:Y:S01]  /*4210*/  UIADD3 UR17, UPT, UPT, UR17, -0x1, URZ ;  /* 0xffffffff11117890 */ /* 0x000fe2000fffe0ff */
[----:B------:R1:W-:Y:S01]  /*4220*/  UTCHMMA gdesc[UR10], gdesc[UR8], tmem[UR5], tmem[UR26], idesc[UR27], UP2 ;  /* 0x00ff1a080a0075ea */ /* 0x0003e20009000005 */
[----:B------:R-:W-:Y:S08]  /*4230*/  UPLOP3.LUT UP2, UPT, UPT, UPT, UPT, 0x80, 0x8 ;  /* 0x000000000008789c */ /* 0x000ff00003f4f070 */
[----:B------:R3:W-:Y:S01]  /*4240*/  UTCHMMA gdesc[UR12], gdesc[UR6], tmem[UR14], tmem[UR24], idesc[UR25], UPT ;  /* 0x00ff18060c0075ea */ /* 0x0007e2000b80000e */
[----:B------:R3:W-:Y:S01]  /*4250*/  UTCBAR [UR4], URZ ;  /* 0x000000ff040073e9 */ /* 0x0007e200080000ff */
[----:B-1----:R-:W-:Y:S01]  /*4260*/  UMOV UR5, UR16 ;  /* 0x0000001000057c82 */ /* 0x002fe20008000000 */
[----:B------:R-:W-:Y:S05]  /*4270*/  BRA.U UP3, `(.L_x_66) ;  /* 0xfffffffd03607547 */ /* 0x000fea000b83ffff */
.L_x_63:
[----:B---3--:R-:W-:Y:S01]  /*4280*/  UIADD3 UR4, UPT, UPT, UR22, 0x1, URZ ;  /* 0x0000000116047890 */ /* 0x008fe2000fffe0ff */
[----:B------:R-:W-:Y:S01]  /*4290*/  LOP3.LUT P0, RZ, R6, 0x1, RZ, 0xc0, !PT ;  /* 0x0000000106ff7812 */ /* 0x000fe2000780c0ff */
[----:B------:R-:W-:Y:S01]  /*42a0*/  UIADD3 UR5, UPT, UPT, UR23, 0x170, URZ ;  /* 0x0000017017057890 */ /* 0x000fe2000fffe0ff */
[----:B------:R-:W-:Y:S01]  /*42b0*/  LOP3.LUT R9, R9, 0x1, RZ, 0x3c, !PT ;  /* 0x0000000109097812 */ /* 0x000fe200078e3cff */
[----:B------:R-:W-:-:S04]  /*42c0*/  UISETP.NE.AND UP0, UPT, UR4, 0x2, UPT ;  /* 0x000000020400788c */ /* 0x000fc8000bf05270 */
[----:B------:R-:W-:Y:S02]  /*42d0*/  USEL UR6, URZ, 0x1, UP0 ;  /* 0x00000001ff067887 */ /* 0x000fe40008000000 */
[----:B------:R-:W-:Y:S01]  /*42e0*/  USEL UR22, UR4, URZ, UP0 ;  /* 0x000000ff04167287 */ /* 0x000fe20008000000 */
[----:B------:R2:W-:Y:S03]  /*42f0*/  UTCBAR [UR5], URZ ;  /* 0x000000ff050073e9 */ /* 0x0005e600080000ff */
[----:B------:R-:W-:Y:S01]  /*4300*/  LOP3.LUT R10, R10, UR6, RZ, 0x3c, !PT ;  /* 0x000000060a0a7c12 */ /* 0x000fe2000f8e3cff */
[----:B------:R-:W-:Y:S07]  /*4310*/  @P0 BRA `(.L_x_67) ;  /* 0xfffffff800d00947 */ /* 0x000fee000383ffff */
[----:B------:R-:W3:Y:S01]  /*4320*/  S2UR UR6, SR_CgaCtaId ;  /* 0x00000000000679c3 */ /* 0x000ee20000008800 */
[----:B------:R-:W-:Y:S01]  /*4330*/  ELECT P0, URZ, PT ;  /* 0x0000000000ff782f */ /* 0x000fe20003800000 */
[----:B-1----:R-:W-:Y:S01]  /*4340*/  IMAD.MOV.U32 R0, RZ, RZ, 0x1 ;  /* 0x00000001ff007424 */ /* 0x002fe200078e00ff */
[----:B------:R-:W-:Y:S01]  /*4350*/  UIADD3 UR19, UPT, UPT, UR19, 0x180, URZ ;  /* 0x0000018013137890 */ /* 0x000fe2000fffe0ff */
[----:B------:R-:W-:Y:S01]  /*4360*/  SHF.L.U32 R2, R10, 0x1f, RZ ;  /* 0x0000001f0a027819 */ /* 0x000fe200000006ff */
[----:B------:R-:W-:-:S03]  /*4370*/  UMOV UR4, 0x40 ;  /* 0x0000004000047882 */ /* 0x000fc60000000000 */
[----:B------:R-:W-:Y:S01]  /*4380*/  UVIRTCOUNT.DEALLOC.SMPOOL 0x80 ;  /* 0x000000800000784c */ /* 0x000fe20000000000 */
[----:B---3--:R-:W-:Y:S02]  /*4390*/  ULEA UR6, UR6, UR4, 0x18 ;  /* 0x0000000406067291 */ /* 0x008fe4000f8ec0ff */
[----:B------:R-:W-:-:S07]  /*43a0*/  ULEA UR4, UR22, UR19, 0x3 ;  /* 0x0000001316047291 */ /* 0x000fce000f8e18ff */
[----:B------:R1:W-:Y:S02]  /*43b0*/  @P0 STS.U8 [UR6+0x1c], R0 ;  /* 0x00001c00ff000988 */ /* 0x0003e40008000006 */
[----:B------:R-:W3:Y:S02]  /*43c0*/  SYNCS.PHASECHK.TRANS64.TRYWAIT P0, [UR4], R2 ;  /* 0x00000002ff0075a7 */ /* 0x000ee40008001104 */
[----:B-1-3--:R-:W-:Y:S05]  /*43d0*/  @!P0 BRA `(.L_x_68) ;  /* 0x0000005800d88947 */ /* 0x00afea0003800000 */
.L_x_183:
[----:B------:R-:W-:-:S04]  /*43e0*/  UIADD3 UR4, UPT, UPT, UR22, 0x1, URZ ;  /* 0x0000000116047890 */ /* 0x000fc8000fffe0ff */
[----:B------:R-:W-:-:S04]  /*43f0*/  UISETP.NE.AND UP0, UPT, UR4, 0x2, UPT ;  /* 0x000000020400788c */ /* 0x000fc8000bf05270 */
[----:B--2---:R-:W-:Y:S02]  /*4400*/  USEL UR5, URZ, 0x1, UP0 ;  /* 0x00000001ff057887 */ /* 0x004fe40008000000 */
[----:B------:R-:W-:-:S04]  /*4410*/  USEL UR4, UR4, URZ, UP0 ;  /* 0x000000ff04047287 */ /* 0x000fc80008000000 */
[----:B------:R-:W-:Y:S01]  /*4420*/  ULEA UR4, UR4, UR19, 0x3 ;  /* 0x0000001304047291 */ /* 0x000fe2000f8e18ff */
[----:B-1----:R-:W-:-:S04]  /*4430*/  LOP3.LUT R2, R10, UR5, RZ, 0x3c, !PT ;  /* 0x000000050a027c12 */ /* 0x002fc8000f8e3cff */
[----:B------:R-:W-:-:S04]  /*4440*/  SHF.L.U32 R2, R2, 0x1f, RZ ;  /* 0x0000001f02027819 */ /* 0x000fc800000006ff */
[----:B------:R-:W1:Y:S02]  /*4450*/  SYNCS.PHASECHK.TRANS64.TRYWAIT P0, [UR4], R2 ;  /* 0x00000002ff0075a7 */ /* 0x000e640008001104 */
[----:B-1----:R-:W-:Y:S05]  /*4460*/  @!P0 BRA `(.L_x_69) ;  /* 0x0000005800cc8947 */ /* 0x002fea0003800000 */
.L_x_185:
[----:B------:R-:W-:Y:S01]  /*4470*/  NOP ;  /* 0x0000000000007918 */ /* 0x000fe20000000000 */
[----:B-1----:R-:W1:Y:S01]  /*4480*/  LDS R0, [UR6+0x14] ;  /* 0x00001406ff007984 */ /* 0x002e620008000800 */
[----:B------:R-:W-:Y:S01]  /*4490*/  LOP3.LUT R3, R11, 0xffff, RZ, 0xc0, !PT ;  /* 0x0000ffff0b037812 */ /* 0x000fe200078ec0ff */
[----:B------:R-:W-:-:S03]  /*44a0*/  IMAD.MOV.U32 R2, RZ, RZ, 0xffff ;  /* 0x0000ffffff027424 */ /* 0x000fc600078e00ff */
[----:B------:R-:W-:-:S04]  /*44b0*/  SHF.R.U32.HI R3, RZ, 0x5, R3 ;  /* 0x00000005ff037819 */ /* 0x000fc80000011603 */
[----:B------:R-:W-:-:S04]  /*44c0*/  SHF.L.U32 R2, R2, R3, RZ ;  /* 0x0000000302027219 */ /* 0x000fc800000006ff */
[----:B-1----:R-:W-:-:S04]  /*44d0*/  LOP3.LUT R0, R0, R2, RZ, 0xc0, !PT ;  /* 0x0000000200007212 */ /* 0x002fc800078ec0ff */
[----:B------:R-:W-:Y:S01]  /*44e0*/  ISETP.NE.AND P0, PT, R0, R2, PT ;  /* 0x000000020000720c */ /* 0x000fe20003f05270 */
[----:B------:R-:W-:-:S05]  /*44f0*/  IMAD.MOV.U32 R0, RZ, RZ, 0x1 ;  /* 0x00000001ff007424 */ /* 0x000fca00078e00ff */
[----:B------:R-:W-:-:S07]  /*4500*/  SHF.L.U32 R0, R0, R3, RZ ;  /* 0x0000000300007219 */ /* 0x000fce00000006ff */
[----:B------:R-:W-:Y:S05]  /*4510*/  @P0 BRA `(.L_x_70) ;  /* 0x00000000005c0947 */ /* 0x000fea0003800000 */
[----:B------:R-:W1:Y:S02]  /*4520*/  LDS R3, [UR6+0x18] ;  /* 0x00001806ff037984 */ /* 0x000e640008000800 */
[----:B-1----:R-:W-:-:S04]  /*4530*/  LOP3.LUT R3, R3, R0, RZ, 0xc0, !PT ;  /* 0x0000000003037212 */ /* 0x002fc800078ec0ff */
[----:B------:R-:W-:-:S13]  /*4540*/  ISETP.NE.AND P0, PT, R3, R0, PT ;  /* 0x000000000300720c */ /* 0x000fda0003f05270 */
[----:B------:R-:W-:Y:S05]  /*4550*/  @P0 BRA `(.L_x_71) ;  /* 0x0000000000400947 */ /* 0x000fea0003800000 */
[----:B------:R-:W-:Y:S01]  /*4560*/  R2UR UR4, R2 ;  /* 0x00000000020472ca */ /* 0x000fe200000e0000 */
[----:B------:R-:W1:Y:S01]  /*4570*/  S2R R3, SR_LANEID ;  /* 0x0000000000037919 */ /* 0x000e620000000000 */
[----:B------:R-:W-:-:S04]  /*4580*/  LOP3.LUT R0, RZ, R0, RZ, 0x33, !PT ;  /* 0x00000000ff007212 */ /* 0x000fc800078e33ff */
[----:B------:R-:W2:Y:S07]  /*4590*/  REDUX UR7, R0 ;  /* 0x00000000000773c4 */ /* 0x000eae0000000000 */
[----:B------:R-:W-:-:S03]  /*45a0*/  ULOP3.LUT UR5, URZ, UR4, URZ, 0x33, !UPT ;  /* 0x00000004ff057292 */ /* 0x000fc6000f8e33ff */
[----:B------:R-:W-:Y:S02]  /*45b0*/  VOTEU.ANY UR4, UPT, PT ;  /* 0x0000000000047886 */ /* 0x000fe400038e0100 */
[----:B------:R-:W-:Y:S01]  /*45c0*/  UFLO.U32 UR4, UR4 ;  /* 0x00000004000472bd */ /* 0x000fe200080e0000 */
[----:B------:R-:W-:-:S04]  /*45d0*/  IMAD.U32 R2, RZ, RZ, UR5 ;  /* 0x00000005ff027e24 */ /* 0x000fc8000f8e00ff */
[----:B------:R-:W3:Y:S02]  /*45e0*/  REDUX UR8, R2 ;  /* 0x00000000020873c4 */ /* 0x000ee40000000000 */
[----:B------:R1:W-:Y:S01]  /*45f0*/  UTCATOMSWS.AND URZ, UR5 ;  /* 0x0000000500ff79e3 */ /* 0x0003e20008000000 */
[----:B--2---:R-:W-:Y:S01]  /*4600*/  IMAD.U32 R0, RZ, RZ, UR7 ;  /* 0x00000007ff007e24 */ /* 0x004fe2000f8e00ff */
[----:B-1----:R-:W-:Y:S01]  /*4610*/  ISETP.EQ.U32.AND P0, PT, R3, UR4, PT ;  /* 0x0000000403007c0c */ /* 0x002fe2000bf02070 */
[----:B---3--:R-:W-:-:S12]  /*4620*/  IMAD.U32 R2, RZ, RZ, UR8 ;  /* 0x00000008ff027e24 */ /* 0x008fd8000f8e00ff */
[----:B------:R1:W-:Y:S04]  /*4630*/  @P0 ATOMS.AND RZ, [UR6+0x14], R2 ;  /* 0x00001402ffff098c */ /* 0x0003e8000a800006 */
[----:B------:R1:W-:Y:S01]  /*4640*/  @P0 ATOMS.AND RZ, [UR6+0x18], R0 ;  /* 0x00001800ffff098c */ /* 0x0003e2000a800006 */
[----:B------:R-:W-:Y:S05]  /*4650*/  BRA `(.L_x_72) ;  /* 0x0000000000147947 */ /* 0x000fea0003800000 */
.L_x_71:
[----:B------:R-:W-:Y:S02]  /*4660*/  MOV R2, 0x4680 ;  /* 0x0000468000027802 */ /* 0x000fe40000000f00 */
[----:B----45:R-:W-:Y:S05]  /*4670*/  CALL.REL.NOINC `($__internal_0_$__cuda_sm10x_tcgen05_guardrail_trap_col_being_dealloced_not_returned_by_alloc) ;  /* 0x0000005c00b87944 */ /* 0x030fea0003c00000 */
[----:B------:R-:W-:Y:S05]  /*4680*/  BRA `(.L_x_72) ;  /* 0x0000000000087947 */ /* 0x000fea0003800000 */
.L_x_70:
[----:B------:R-:W-:Y:S02]  /*4690*/  MOV R2, 0x46b0 ;  /* 0x000046b000027802 */ /* 0x000fe40000000f00 */
[----:B----45:R-:W-:Y:S05]  /*46a0*/  CALL.REL.NOINC `($__internal_2_$__cuda_sm10x_tcgen05_guardrail_trap_unallocated_columns_being_dealloced) ;  /* 0x0000005c00c47944 */ /* 0x030fea0003c00000 */
.L_x_72:
[----:B------:R-:W-:Y:S01]  /*46b0*/  NOP ;  /* 0x0000000000007918 */ /* 0x000fe20000000000 */
[----:B------:R-:W-:Y:S05]  /*46c0*/  EXIT ;  /* 0x000000000000794d */ /* 0x000fea0003800000 */
.L_x_56:
[----:B------:R-:W2:Y:S01]  /*46d0*/  LDCU UR5, c[0x0][0x384] ;  /* 0x00007080ff0577ac */ /* 0x000ea20008000800 */
[----:B------:R-:W-:Y:S02]  /*46e0*/  UISETP.NE.OR UP0, UPT, UR18, 0x3, !UP3 ;  /* 0x000000031200788c */ /* 0x000fe4000df05670 */
[----:B--2---:R-:W-:-:S07]  /*46f0*/  UIADD3 UR5, UPT, UPT, UR5, 0x7f, URZ ;  /* 0x0000007f05057890 */ /* 0x004fce000fffe0ff */
[----:B------:R-:W-:Y:S05]  /*4700*/  BRA.U UP0, `(.L_x_73) ;  /* 0x0000001500847547 */ /* 0x000fea000b800000 */
[----:B------:R-:W-:Y:S01]  /*4710*/  USHF.R.S32.HI UR4, URZ, 0x1f, UR5 ;  /* 0x0000001fff047899 */ /* 0x000fe20008011405 */
[----:B------:R-:W2:Y:S01]  /*4720*/  S2UR UR12, SR_CgaCtaId ;  /* 0x00000000000c79c3 */ /* 0x000ea20000008800 */
[----:B------:R-:W3:Y:S01]  /*4730*/  LDCU UR50, c[0x0][0x370] ;  /* 0x00006e00ff3277ac */ /* 0x000ee20008000800 */
[----:B------:R-:W-:Y:S01]  /*4740*/  R2UR UR55, R48 ;  /* 0x00000000303772ca */ /* 0x000fe200000e0000 */
[----:B------:R-:W-:Y:S01]  /*4750*/  IMAD.MOV.U32 R10, RZ, RZ, 0x1 ;  /* 0x00000001ff0a7424 */ /* 0x000fe200078e00ff */
[----:B------:R-:W-:Y:S01]  /*4760*/  R2UR UR54, R49 ;  /* 0x00000000313672ca */ /* 0x000fe200000e0000 */
[----:B------:R-:W-:Y:S01]  /*4770*/  ULEA.HI UR4, UR4, UR5, URZ, 0x7 ;  /* 0x0000000504047291 */ /* 0x000fe2000f8f38ff */
[----:B------:R-:W-:Y:S01]  /*4780*/  IMAD.MOV.U32 R9, RZ, RZ, RZ ;  /* 0x000000ffff097224 */ /* 0x000fe200078e00ff */
[----:B------:R-:W3:Y:S01]  /*4790*/  LDCU.128 UR44, c[0x0][0xb10] ;  /* 0x00016200ff2c77ac */ /* 0x000ee20008000c00 */
[----:B------:R-:W4:Y:S01]  /*47a0*/  LDC.64 R14, c[0x0][0x348] ;  /* 0x0000d200ff0e7b82 */ /* 0x000f220000000a00 */
[----:B------:R-:W-:Y:S01]  /*47b0*/  USHF.R.S32.HI UR40, URZ, 0x7, UR4 ;  /* 0x00000007ff287899 */ /* 0x000fe20008011404 */
[----:B------:R-:W1:Y:S05]  /*47c0*/  LDCU UR48, c[0x0][0x374] ;  /* 0x00006e80ff3077ac */ /* 0x000e6a0008000800 */
[----:B------:R-:W-:Y:S01]  /*47d0*/  IMAD.U32 R2, RZ, RZ, UR40 ;  /* 0x00000028ff027e24 */ /* 0x000fe2000f8e00ff */
[----:B------:R-:W2:Y:S04]  /*47e0*/  LDCU.64 UR4, c[0x0][0x888] ;  /* 0x00011100ff0477ac */ /* 0x000ea80008000a00 */
[----:B------:R-:W-:Y:S01]  /*47f0*/  IABS R0, R2 ;  /* 0x0000000200007213 */ /* 0x000fe20000000000 */
[----:B------:R-:W1:Y:S03]  /*4800*/  LDCU.64 UR42, c[0x0][0x890] ;  /* 0x00011200ff2a77ac */ /* 0x000e660008000a00 */
[----:B------:R-:W-:Y:S01]  /*4810*/  R2UR UR38, R0 ;  /* 0x00000000002672ca */ /* 0x000fe200000e0000 */
[----:B------:R-:W4:Y:S01]  /*4820*/  LDCU UR30, c[0x0][0xb0c] ;  /* 0x00016180ff1e77ac */ /* 0x000f220008000800 */
[----:B------:R-:W4:Y:S01]  /*4830*/  LDCU UR63, c[0x0][0xb20] ;  /* 0x00016400ff3f77ac */ /* 0x000f220008000800 */
[----:B------:R-:W4:Y:S10]  /*4840*/  LDCU UR41, c[0x0][0x388] ;  /* 0x00007100ff2977ac */ /* 0x000f340008000800 */
[----:B------:R-:W4:Y:S01]  /*4850*/  I2F.RP R0, UR38 ;  /* 0x0000002600007d06 */ /* 0x000f220008209400 */
[----:B--2---:R-:W-:Y:S01]  /*4860*/  UISETP.NE.U32.AND UP0, UPT, UR4, URZ, UPT ;  /* 0x000000ff0400728c */ /* 0x004fe2000bf05070 */
[----:B------:R-:W2:Y:S03]  /*4870*/  LDCU UR4, c[0x0][0xb30] ;  /* 0x00016600ff0477ac */ /* 0x000ea60008000800 */
[----:B------:R-:W-:Y:S01]  /*4880*/  UISETP.NE.AND.EX UP6, UPT, UR5, URZ, UPT, UP0 ;  /* 0x000000ff0500728c */ /* 0x000fe2000bfc5300 */
[----:B------:R-:W-:Y:S01]  /*4890*/  UMOV UR31, 0x400 ;  /* 0x00000400001f7882 */ /* 0x000fe20000000000 */
[----:B---3--:R-:W-:-:S02]  /*48a0*/  UIMAD.WIDE.U32 UR8, UR50, UR44, URZ ;  /* 0x0000002c320872a5 */ /* 0x008fc4000f8e00ff */
[----:B-1----:R-:W-:Y:S01]  /*48b0*/  UIMAD.WIDE.U32 UR10, UR48, UR47, URZ ;  /* 0x0000002f300a72a5 */ /* 0x002fe2000f8e00ff */
[----:B------:R-:W-:Y:S01]  /*48c0*/  UMOV UR6, URZ ;  /* 0x000000ff00067c82 */ /* 0x000fe20008000000 */
[----:B----4-:R-:W1:Y:S01]  /*48d0*/  MUFU.RCP R0, R0 ;  /* 0x0000000000007308 */ /* 0x010e620000001000 */
[----:B------:R-:W-:Y:S02]  /*48e0*/  ULEA UR31, UR12, UR31, 0x18 ;  /* 0x0000001f0c1f7291 */ /* 0x000fe4000f8ec0ff */
[----:B------:R-:W-:Y:S02]  /*48f0*/  UISETP.NE.AND UP0, UPT, UR39, 0x1, UPT ;  /* 0x000000012700788c */ /* 0x000fe4000bf05270 */
[----:B------:R-:W-:Y:S02]  /*4900*/  UISETP.NE.U32.AND UP0, UPT, UR42, URZ, UPT ;  /* 0x000000ff2a00728c */ /* 0x000fe4000bf05070 */
[----:B------:R-:W-:Y:S02]  /*4910*/  UIADD3 UR58, UPT, UPT, UR31, 0x128, URZ ;  /* 0x000001281f3a7890 */ /* 0x000fe4000fffe0ff */
[----:B------:R-:W-:-:S02]  /*4920*/  UIADD3 UR56, UPT, UPT, UR31, 0x168, URZ ;  /* 0x000001681f387890 */ /* 0x000fc4000fffe0ff */
[----:B------:R-:W-:Y:S02]  /*4930*/  UIADD3 UR33, UPT, UPT, UR31, 0x110, URZ ;  /* 0x000001101f217890 */ /* 0x000fe4000fffe0ff */
[----:B------:R-:W-:Y:S02]  /*4940*/  UIADD3 UR25, UPT, UPT, UR31, 0x118, URZ ;  /* 0x000001181f197890 */ /* 0x000fe4000fffe0ff */
[----:B------:R-:W-:Y:S01]  /*4950*/  UIADD3 UR17, UPT, UPT, UR31, 0x120, URZ ;  /* 0x000001201f117890 */ /* 0x000fe2000fffe0ff */
[----:B-1----:R-:W-:Y:S01]  /*4960*/  VIADD R0, R0, 0xffffffe ;  /* 0x0ffffffe00007836 */ /* 0x002fe20000000000 */
[----:B------:R-:W-:Y:S01]  /*4970*/  UISETP.GE.AND UP3, UPT, UR39, 0x1, UPT ;  /* 0x000000012700788c */ /* 0x000fe2000bf66270 */
[----:B------:R-:W-:Y:S01]  /*4980*/  UMOV UR53, UR9 ;  /* 0x0000000900357c82 */ /* 0x000fe20008000000 */
[----:B------:R-:W-:Y:S01]  /*4990*/  UMOV UR52, UR11 ;  /* 0x0000000b00347c82 */ /* 0x000fe20008000000 */
[----:B------:R-:W-:Y:S02]  /*49a0*/  UISETP.NE.AND UP3, UPT, UR30, 0x1, UPT ;  /* 0x000000011e00788c */ /* 0x000fe4000bf65270 */
[----:B------:R-:W1:Y:S01]  /*49b0*/  F2I.FTZ.U32.TRUNC.NTZ R0, R0 ;  /* 0x0000000000007305 */ /* 0x000e62000021f000 */
[----:B------:R-:W-:-:S02]  /*49c0*/  UISETP.NE.AND.EX UP4, UPT, UR43, URZ, UPT, UP0 ;  /* 0x000000ff2b00728c */ /* 0x000fc4000bf85300 */
[----:B------:R-:W-:Y:S02]  /*49d0*/  UISETP.NE.AND UP5, UPT, UR46, 0x1, UPT ;  /* 0x000000012e00788c */ /* 0x000fe4000bfa5270 */
[----:B------:R-:W-:Y:S01]  /*49e0*/  UPLOP3.LUT UP2, UPT, UPT, UPT, UPT, 0x40, 0x4 ;  /* 0x000000000004789c */ /* 0x000fe20003f4e870 */
[----:B------:R-:W3:Y:S01]  /*49f0*/  LDCU.64 UR22, c[0x0][0xb28] ;  /* 0x00016500ff1677ac */ /* 0x000ee20008000a00 */
[----:B------:R-:W-:Y:S02]  /*4a00*/  UPRMT UR58, UR12, 0x654, UR58 ;  /* 0x000006540c3a7896 */ /* 0x000fe4000800003a */
[----:B------:R-:W-:Y:S01]  /*4a10*/  UPRMT UR56, URZ, 0x654, UR56 ;  /* 0x00000654ff387896 */ /* 0x000fe20008000038 */
[----:B-1----:R-:W-:Y:S01]  /*4a20*/  R2UR UR7, R0 ;  /* 0x00000000000772ca */ /* 0x002fe200000e0000 */
[----:B------:R-:W-:Y:S01]  /*4a30*/  UPRMT UR61, UR12, 0x654, UR33 ;  /* 0x000006540c3d7896 */ /* 0x000fe20008000021 */
[----:B------:R-:W-:Y:S01]  /*4a40*/  IABS R0, R2 ;  /* 0x0000000200007213 */ /* 0x000fe20000000000 */
[----:B------:R-:W-:Y:S01]  /*4a50*/  IMAD.MOV.U32 R2, RZ, RZ, 0x1000 ;  /* 0x00001000ff027424 */ /* 0x000fe200078e00ff */
[----:B------:R-:W-:-:S02]  /*4a60*/  UPRMT UR60, UR12, 0x654, UR25 ;  /* 0x000006540c3c7896 */ /* 0x000fc40008000019 */
[----:B------:R-:W-:Y:S01]  /*4a70*/  UPRMT UR59, UR12, 0x654, UR17 ;  /* 0x000006540c3b7896 */ /* 0x000fe20008000011 */
[----:B------:R-:W-:Y:S01]  /*4a80*/  IMAD.MOV R0, RZ, RZ, -R0 ;  /* 0x000000ffff007224 */ /* 0x000fe200078e0a00 */
[----:B------:R-:W-:Y:S02]  /*4a90*/  USHF.R.U32.HI UR53, URZ, UR45, UR53 ;  /* 0x0000002dff357299 */ /* 0x000fe40008011635 */
[----:B------:R-:W-:Y:S02]  /*4aa0*/  USHF.R.U32.HI UR52, URZ, UR63, UR52 ;  /* 0x0000003fff347299 */ /* 0x000fe40008011634 */
[----:B------:R-:W-:Y:S01]  /*4ab0*/  R2UR UR57, R0 ;  /* 0x00000000003972ca */ /* 0x000fe200000e0000 */
[----:B------:R-:W-:Y:S02]  /*4ac0*/  UIADD3 UR5, UPT, UPT, URZ, -UR7, URZ ;  /* 0x80000007ff057290 */ /* 0x000fe4000fffe0ff */
[----:B--2---:R-:W-:Y:S02]  /*4ad0*/  UISETP.NE.AND UP3, UPT, UR4, 0x1, UPT ;  /* 0x000000010400788c */ /* 0x004fe4000bf65270 */
[----:B------:R-:W-:-:S02]  /*4ae0*/  UIMAD UR5, UR5, UR38, URZ ;  /* 0x00000026050572a4 */ /* 0x000fc4000f8e02ff */
[----:B------:R-:W-:Y:S02]  /*4af0*/  UISETP.NE.AND UP0, UPT, UR41, URZ, UPT ;  /* 0x000000ff2900728c */ /* 0x000fe4000bf05270 */
[----:B------:R-:W-:Y:S02]  /*4b00*/  UIMAD.WIDE.U32 UR6, UR7, UR5, UR6 ;  /* 0x00000005070672a5 */ /* 0x000fe4000f8e0006 */
[----:B------:R-:W-:-:S05]  /*4b10*/  UISETP.NE.AND UP5, UPT, UR40, URZ, UPT ;  /* 0x000000ff2800728c */ /* 0x000fca000bfa5270 */
[----:B---3--:R-:W-:-:S06]  /*4b20*/  UMOV UR51, UR7 ;  /* 0x0000000700337c82 */ /* 0x008fcc0008000000 */
.L_x_84:
[----:B------:R-:W-:Y:S04]  /*4b30*/  SHF.L.U32 R3, R9, 0x1f, RZ ;  /* 0x0000001f09037819 */ /* 0x000fe800000006ff */
[----:B-1----:R-:W1:Y:S02]  /*4b40*/  SYNCS.PHASECHK.TRANS64.TRYWAIT P0, [UR31+0x160], R3 ;  /* 0x00016003ff0075a7 */ /* 0x002e64000800111f */
[----:B-1----:R-:W-:Y:S05]  /*4b50*/  @!P0 BRA `(.L_x_74) ;  /* 0x0000005400288947 */ /* 0x002fea0003800000 */
.L_x_187:
[----:B------:R-:W2:Y:S01]  /*4b60*/  LDS.128 R4, [UR31+0x1a0] ;  /* 0x0001a01fff047984 */ /* 0x000ea20008000c00 */
[----:B------:R-:W-:Y:S01]  /*4b70*/  @!PT LDS RZ, [RZ] ;  /* 0x00000000fffff984 */ /* 0x000fe20000000800 */
[----:B------:R-:W-:Y:S01]  /*4b80*/  @!PT LDS RZ, [RZ] ;  /* 0x00000000fffff984 */ /* 0x000fe20000000800 */
[----:B------:R-:W-:Y:S01]  /*4b90*/  @!PT LDS RZ, [RZ] ;  /* 0x00000000fffff984 */ /* 0x000fe20000000800 */
[----:B------:R-:W-:Y:S01]  /*4ba0*/  @!PT LDS RZ, [RZ] ;  /* 0x00000000fffff984 */ /* 0x000fe20000000800 */
[----:B------:R3:W-:Y:S06]  /*4bb0*/  MEMBAR.ALL.CTA ;  /* 0x0000000000007992 */ /* 0x0007ec0000008000 */
[----:B---3--:R-:W3:Y:S02]  /*4bc0*/  FENCE.VIEW.ASYNC.S ;  /* 0x00000000000073c6 */ /* 0x008ee40000000000 */
[----:B---3--:R-:W-:Y:S01]  /*4bd0*/  SYNCS.ARRIVE.TRANS64.RED.A1T0 RZ, [UR56], RZ ;  /* 0x000000ffffff79a7 */ /* 0x008fe20008100438 */
[----:B--2---:R-:W-:Y:S11]  /*4be0*/  LOP3.LUT P0, RZ, R6, 0x1, RZ, 0xc0, !PT ;  /* 0x0000000106ff7812 */ /* 0x004ff6000780c0ff */
[----:B------:R-:W-:Y:S02]  /*4bf0*/  @!UPT UIADD3 URZ, UPT, UPT, URZ, URZ, URZ ;  /* 0x000000fffffff290 */ /* 0x000fe4000fffe0ff */
[----:B------:R-:W-:Y:S01]  /*4c00*/  VOTEU.ANY UP0, P0 ;  /* 0x0000000000ff7886 */ /* 0x000fe20000000100 */
[----:B------:R-:W-:Y:S11]  /*4c10*/  PLOP3.LUT P0, PT, PT, PT, UP0, 0x80, 0x8 ;  /* 0x000000000008781c */ /* 0x000ff60003f0f008 */
[----:B------:R-:W-:Y:S02]  /*4c20*/  @!UPT UIADD3 URZ, UPT, UPT, URZ, URZ, URZ ;  /* 0x000000fffffff290 */ /* 0x000fe4000fffe0ff */
[----:B-1----:R-:W-:Y:S02]  /*4c30*/  @P0 MOV R3, R4 ;  /* 0x0000000400030202 */ /* 0x002fe40000000f00 */
[----:B------:R-:W-:Y:S02]  /*4c40*/  @P0 LOP3.LUT R0, R5, 0xffff, RZ, 0xc0, !PT ;  /* 0x0000ffff05000812 */ /* 0x000fe400078ec0ff */
[----:B------:R-:W-:Y:S02]  /*4c50*/  @P0 R2UR UR5, R3 ;  /* 0x00000000030502ca */ /* 0x000fe400000e0000 */
[----:B------:R-:W-:Y:S11]  /*4c60*/  @P0 R2UR UR4, R0 ;  /* 0x00000000000402ca */ /* 0x000ff600000e0000 */
[----:B------:R-:W-:Y:S02]  /*4c70*/  @UP0 UMOV UR15, UR5 ;  /* 0x00000005000f0c82 */ /* 0x000fe40008000000 */
[----:B------:R-:W-:Y:S01]  /*4c80*/  @UP0 UMOV UR14, UR4 ;  /* 0x00000004000e0c82 */ /* 0x000fe20008000000 */
[----:B------:R-:W-:Y:S09]  /*4c90*/  UISETP.GE.AND UP0, UPT, UR39, 0x1, UPT ;  /* 0x000000012700788c */ /* 0x000ff2000bf06270 */
[----:B------:R-:W-:Y:S05]  /*4ca0*/  BRA.U !UP0, `(.L_x_75) ;  /* 0x0000000108c07547 */ /* 0x000fea000b800000 */
[----:B------:R-:W-:Y:S02]  /*4cb0*/  UIMAD.WIDE.U32 UR8, UR14, UR47, URZ ;  /* 0x0000002f0e0872a5 */ /* 0x000fe4000f8e00ff */
[----:B------:R-:W-:Y:S02]  /*4cc0*/  UP2UR UR16, UPR, URZ, 0x4 ;  /* 0x00000004ff107883 */ /* 0x000fe40008000000 */
[----:B------:R-:W-:Y:S02]  /*4cd0*/  UISETP.NE.AND UP2, UPT, UR46, 0x1, UPT ;  /* 0x000000012e00788c */ /* 0x000fe4000bf45270 */
[----:B------:R-:W-:Y:S02]  /*4ce0*/  UIMAD.WIDE.U32 UR10, UR15, UR44, URZ ;  /* 0x0000002c0f0a72a5 */ /* 0x000fe4000f8e00ff */
[----:B------:R-:W-:Y:S02]  /*4cf0*/  USEL UR4, UR48, UR52, !UP2 ;  /* 0x0000003430047287 */ /* 0x000fe4000d000000 */
[----:B------:R-:W-:Y:S02]  /*4d00*/  UISETP.NE.AND UP0, UPT, UR30, 0x1, UPT ;  /* 0x000000011e00788c */ /* 0x000fe4000bf05270 */
[----:B------:R-:W-:Y:S02]  /*4d10*/  UP2UR UR21, UPR, URZ, 0x2 ;  /* 0x00000002ff157883 */ /* 0x000fe40008000000 */
[----:B------:R-:W-:Y:S02]  /*4d20*/  UISETP.NE.AND UP1, UPT, UR39, 0x1, UPT ;  /* 0x000000012700788c */ /* 0x000fe4000bf25270 */
[----:B------:R-:W-:Y:S02]  /*4d30*/  UIMAD.WIDE.U32 UR12, UR4, UR22, URZ ;  /* 0x00000016040c72a5 */ /* 0x000fe4000f8e00ff */
[----:B------:R-:W-:Y:S01]  /*4d40*/  USEL UR7, UR50, UR53, !UP0 ;  /* 0x0000003532077287 */ /* 0x000fe2000c000000 */
[----:B------:R-:W-:Y:S02]  /*4d50*/  UMOV UR5, UR9 ;  /* 0x0000000900057c82 */ /* 0x000fe40008000000 */
[----:B------:R-:W-:Y:S02]  /*4d60*/  USHF.R.U32.HI UR6, URZ, UR63, UR5 ;  /* 0x0000003fff067299 */ /* 0x000fe40008011605 */
[----:B------:R-:W-:Y:S02]  /*4d70*/  UIMAD.WIDE.U32 UR18, UR7, UR22, URZ ;  /* 0x00000016071272a5 */ /* 0x000fe4000f8e00ff */
[----:B------:R-:W-:Y:S02]  /*4d80*/  USEL UR6, UR14, UR6, !UP2 ;  /* 0x000000060e067287 */ /* 0x000fe4000d000000 */
[----:B------:R-:W-:Y:S01]  /*4d90*/  UISETP.NE.AND UP2, UPT, UR16, URZ, UPT ;  /* 0x000000ff1000728c */ /* 0x000fe2000bf45270 */
[----:B------:R-:W-:Y:S01]  /*4da0*/  UMOV UR5, UR11 ;  /* 0x0000000b00057c82 */ /* 0x000fe20008000000 */
[----:B------:R-:W-:Y:S02]  /*4db0*/  UIMAD.WIDE.U32 UR10, UR6, UR22, URZ ;  /* 0x00000016060a72a5 */ /* 0x000fe4000f8e00ff */
[----:B------:R-:W-:Y:S03]  /*4dc0*/  USHF.R.U32.HI UR8, URZ, UR45, UR5 ;  /* 0x0000002dff087299 */ /* 0x000fe60008011605 */
[----:B------:R-:W-:Y:S02]  /*4dd0*/  UMOV UR5, UR13 ;  /* 0x0000000d00057c82 */ /* 0x000fe40008000000 */
[----:B------:R-:W-:Y:S03]  /*4de0*/  @UP1 USHF.R.U32.HI UR4, URZ, UR23, UR5 ;  /* 0x00000017ff041299 */ /* 0x000fe60008011605 */
[----:B------:R-:W-:Y:S01]  /*4df0*/  UMOV UR5, UR19 ;  /* 0x0000001300057c82 */ /* 0x000fe20008000000 */
[----:B------:R-:W-:Y:S02]  /*4e00*/  UIMAD UR4, UR39, UR4, URZ ;  /* 0x00000004270472a4 */ /* 0x000fe4000f8e02ff */
[----:B------:R-:W-:Y:S02]  /*4e10*/  @UP1 USHF.R.U32.HI UR7, URZ, UR23, UR5 ;  /* 0x00000017ff071299 */ /* 0x000fe40008011605 */
[----:B------:R-:W-:Y:S02]  /*4e20*/  USEL UR5, UR15, UR8, !UP0 ;  /* 0x000000080f057287 */ /* 0x000fe4000c000000 */
[----:B------:R-:W-:Y:S02]  /*4e30*/  UIMAD UR8, UR39, UR7, URZ ;  /* 0x00000007270872a4 */ /* 0x000fe4000f8e02ff */
[----:B------:R-:W-:Y:S03]  /*4e40*/  UISETP.GE.AND UP0, UPT, UR6, UR4, UPT ;  /* 0x000000040600728c */ /* 0x000fe6000bf06270 */
[----:B------:R-:W-:Y:S01]  /*4e50*/  UMOV UR4, UR11 ;  /* 0x0000000b00047c82 */ /* 0x000fe20008000000 */
[----:B------:R-:W-:Y:S02]  /*4e60*/  UISETP.GE.OR UP0, UPT, UR5, UR8, UP0 ;  /* 0x000000080500728c */ /* 0x000fe40008706670 */
[----:B------:R-:W-:Y:S02]  /*4e70*/  USHF.R.U32.HI UR4, URZ, UR23, UR4 ;  /* 0x00000017ff047299 */ /* 0x000fe40008011604 */
[----:B------:R-:W-:Y:S02]  /*4e80*/  UIMAD.WIDE.U32 UR8, UR5, UR22, URZ ;  /* 0x00000016050872a5 */ /* 0x000fe4000f8e00ff */
[----:B------:R-:W-:Y:S04]  /*4e90*/  USEL UR10, UR6, UR4, !UP1 ;  /* 0x00000004060a7287 */ /* 0x000fe8000c800000 */
[----:B------:R-:W-:Y:S01]  /*4ea0*/  UIADD3 UR11, UPT, UPT, -UR10, URZ, URZ ;  /* 0x000000ff0a0b7290 */ /* 0x000fe2000fffe1ff */
[----:B------:R-:W-:Y:S02]  /*4eb0*/  @!UP0 UMOV UR4, UR9 ;  /* 0x0000000900048c82 */ /* 0x000fe40008000000 */
[----:B------:R-:W-:Y:S02]  /*4ec0*/  @!UP0 USHF.R.U32.HI UR4, URZ, UR23, UR4 ;  /* 0x00000017ff048299 */ /* 0x000fe40008011604 */
[----:B------:R-:W-:Y:S02]  /*4ed0*/  UIMAD UR8, UR39, UR11, UR6 ;  /* 0x0000000b270872a4 */ /* 0x000fe4000f8e0206 */
[----:B------:R-:W-:Y:S02]  /*4ee0*/  @!UP0 USEL UR4, UR5, UR4, !UP1 ;  /* 0x0000000405048287 */ /* 0x000fe4000c800000 */
[----:B------:R-:W-:Y:S02]  /*4ef0*/  UISETP.NE.AND UP1, UPT, UR21, URZ, UPT ;  /* 0x000000ff1500728c */ /* 0x000fe4000bf25270 */
[----:B------:R-:W-:Y:S02]  /*4f00*/  @!UP0 UIMAD UR8, UR7, UR8, UR4 ;  /* 0x00000008070882a4 */ /* 0x000fe4000f8e0204 */
[----:B------:R-:W-:Y:S02]  /*4f10*/  @!UP0 UIADD3 UR9, UPT, UPT, UR10, -UR4, URZ ;  /* 0x800000040a098290 */ /* 0x000fe4000fffe0ff */
[----:B------:R-:W-:Y:S02]  /*4f20*/  UIADD3 UR4, UPT, UPT, -UR5, URZ, URZ ;  /* 0x000000ff05047290 */ /* 0x000fe4000fffe1ff */
[----:B------:R-:W-:Y:S02]  /*4f30*/  UIADD3 UR7, UPT, UPT, -UR6, URZ, URZ ;  /* 0x000000ff06077290 */ /* 0x000fe4000fffe1ff */
[----:B------:R-:W-:Y:S02]  /*4f40*/  @!UP0 UIMAD UR6, UR9, UR39, UR5 ;  /* 0x00000027090682a4 */ /* 0x000fe4000f8e0205 */
[----:B------:R-:W-:Y:S02]  /*4f50*/  UIMAD UR15, UR30, UR4, UR15 ;  /* 0x000000041e0f72a4 */ /* 0x000fe4000f8e020f */
[----:B------:R-:W-:Y:S01]  /*4f60*/  UIMAD UR4, UR46, UR7, UR14 ;  /* 0x000000072e0472a4 */ /* 0x000fe2000f8e020e */
[----:B------:R-:W-:Y:S02]  /*4f70*/  @!UP0 UMOV UR5, UR8 ;  /* 0x0000000800058c82 */ /* 0x000fe40008000000 */
[----:B------:R-:W-:Y:S02]  /*4f80*/  UIMAD UR15, UR5, UR30, UR15 ;  /* 0x0000001e050f72a4 */ /* 0x000fe4000f8e020f */
[----:B------:R-:W-:Y:S11]  /*4f90*/  UIMAD UR14, UR6, UR46, UR4 ;  /* 0x0000002e060e72a4 */ /* 0x000ff6000f8e0204 */
[----:B------:R-:W-:Y:S01]  /*4fa0*/  @!UPT UIADD3 URZ, UPT, UPT, URZ, URZ, URZ ;  /* 0x000000fffffff290 */ /* 0x000fe2000fffe0ff */
.L_x_75:
[----:B------:R-:W1:Y:S01]  /*4fb0*/  @!UP3 LDCU.128 UR8, c[0x0][0xb10] ;  /* 0x00016200ff08b7ac */ /* 0x000e620008000c00 */
[----:B------:R-:W-:Y:S04]  /*4fc0*/  MOV R0, UR20 ;  /* 0x0000001400007c02 */ /* 0x000fe80008000f00 */
[----:B------:R-:W-:Y:S01]  /*4fd0*/  IABS R0, R0 ;  /* 0x0000000000007213 */ /* 0x000fe20000000000 */
[----:B------:R-:W2:Y:S01]  /*4fe0*/  @!UP3 LDCU UR5, c[0x0][0xb0c] ;  /* 0x00016180ff05b7ac */ /* 0x000ea20008000800 */
[----:B------:R-:W3:Y:S01]  /*4ff0*/  @!UP3 LDCU UR4, c[0x0][0xb20] ;  /* 0x00016400ff04b7ac */ /* 0x000ee20008000800 */
[----:B-1----:R-:W-:Y:S04]  /*5000*/  UIMAD.WIDE.U32 UR6, UR15, UR8, URZ ;  /* 0x000000080f0672a5 */ /* 0x002fe8000f8e00ff */
[----:B------:R-:W-:Y:S02]  /*5010*/  @!UP3 USHF.R.U32.HI UR7, URZ, UR9, UR7 ;  /* 0x00000009ff07b299 */ /* 0x000fe40008011607 */
[----:B------:R-:W-:Y:S02]  /*5020*/  UIMAD.WIDE.U32 UR8, UR14, UR11, URZ ;  /* 0x0000000b0e0872a5 */ /* 0x000fe4000f8e00ff */
[----:B--2---:R-:W-:Y:S04]  /*5030*/  @!UP3 UISETP.NE.AND UP0, UPT, UR5, 0x1, UPT ;  /* 0x000000010500b88c */ /* 0x004fe8000bf05270 */
[----:B------:R-:W-:Y:S02]  /*5040*/  @!UP3 USEL UR7, UR15, UR7, !UP0 ;  /* 0x000000070f07b287 */ /* 0x000fe4000c000000 */
[----:B------:R-:W-:Y:S01]  /*5050*/  @!UP3 UISETP.NE.AND UP0, UPT, UR10, 0x1, UPT ;  /* 0x000000010a00b88c */ /* 0x000fe2000bf05270 */
[----:B------:R-:W-:Y:S02]  /*5060*/  @!UP3 UMOV UR6, UR9 ;  /* 0x000000090006bc82 */ /* 0x000fe40008000000 */
[----:B---3--:R-:W-:Y:S04]  /*5070*/  @!UP3 USHF.R.U32.HI UR6, URZ, UR4, UR6 ;  /* 0x00000004ff06b299 */ /* 0x008fe80008011606 */
[----:B------:R-:W-:Y:S04]  /*5080*/  @!UP3 USEL UR6, UR14, UR6, !UP0 ;  /* 0x000000060e06b287 */ /* 0x000fe8000c000000 */
[----:B------:R-:W-:Y:S02]  /*5090*/  @!UP3 UIADD3 UR4, UPT, UPT, -UR7, UR6, URZ ;  /* 0x000000060704b290 */ /* 0x000fe4000fffe1ff */
[----:B------:R-:W-:Y:S02]  /*50a0*/  @!UP3 UIADD3 UR6, UPT, UPT, UR7, -UR6, URZ ;  /* 0x800000060706b290 */ /* 0x000fe4000fffe0ff */
[----:B------:R-:W-:Y:S02]  /*50b0*/  @!UP3 UIMAD UR15, UR4, UR5, UR15 ;  /* 0x00000005040fb2a4 */ /* 0x000fe4000f8e020f */
[----:B------:R-:W-:Y:S01]  /*50c0*/  @!UP3 UIMAD UR14, UR6, UR10, UR14 ;  /* 0x0000000a060eb2a4 */ /* 0x000fe2000f8e020e */
[----:B------:R-:W-:Y:S11]  /*50d0*/  BRA.U UP2, `(.L_x_76) ;  /* 0x0000000102107547 */ /* 0x000ff6000b800000 */
[----:B------:R-:W-:Y:S04]  /*50e0*/  MOV R8, UR62 ;  /* 0x0000003e00087c02 */ /* 0x000fe80008000f00 */
[----:B------:R-:W-:Y:S04]  /*50f0*/  SHF.L.U32 R8, R8, 0x1f, RZ ;  /* 0x0000001f08087819 */ /* 0x000fe800000006ff */
[----:B------:R-:W1:Y:S02]  /*5100*/  SYNCS.PHASECHK.TRANS64.TRYWAIT P1, [UR31+0x158], R8 ;  /* 0x00015808ff0075a7 */ /* 0x000e64000802111f */
[----:B-1----:R-:W-:Y:S05]  /*5110*/  @!P1 BRA `(.L_x_77) ;  /* 0x0000004c00d09947 */ /* 0x002fea0003800000 */
.L_x_76:
[----:B------:R-:W-:Y:S01]  /*5120*/  UISETP.NE.AND UP2, UPT, UR41, URZ, UPT ;  /* 0x000000ff2900728c */ /* 0x000fe2000bf45270 */
[----:B------:R-:W-:Y:S01]  /*5130*/  R2UR UR4, R0 ;  /* 0x00000000000472ca */ /* 0x000fe200000e0000 */
[----:B------:R-:W-:Y:S01]  /*5140*/  USHF.L.U32 UR35, UR24, 0x6, URZ ;  /* 0x0000000618237899 */ /* 0x000fe200080006ff */
[----:B-1----:R-:W-:Y:S05]  /*5150*/  IMAD.U32 R8, RZ, RZ, UR41 ;  /* 0x00000029ff087e24 */ /* 0x002fea000f8e00ff */
[----:B------:R-:W-:Y:S04]  /*5160*/  IABS R8, R8 ;  /* 0x0000000800087213 */ /* 0x000fe80000000000 */
[----:B------:R-:W1:Y:S02]  /*5170*/  I2F.RP R12, R8 ;  /* 0x00000008000c7306 */ /* 0x000e640000209400 */
[----:B------:R-:W-:Y:S07]  /*5180*/  UIMAD.WIDE.U32 UR6, UR51, UR4, URZ ;  /* 0x00000004330672a5 */ /* 0x000fee000f8e00ff */
[----:B------:R-:W-:Y:S02]  /*5190*/  UMOV UR36, UR7 ;  /* 0x0000000700247c82 */ /* 0x000fe40008000000 */
[----:B------:R-:W-:Y:S04]  /*51a0*/  UIMAD UR4, UR36, UR57, UR4 ;  /* 0x00000039240472a4 */ /* 0x000fe8000f8e0204 */
[----:B------:R-:W-:Y:S01]  /*51b0*/  UISETP.GT.U32.AND UP0, UPT, UR38, UR4, UPT ;  /* 0x000000042600728c */ /* 0x000fe2000bf04070 */
[----:B-1----:R-:W1:Y:S10]  /*51c0*/  MUFU.RCP R12, R12 ;  /* 0x0000000c000c7308 */ /* 0x002e740000001000 */
[----:B------:R-:W-:Y:S02]  /*51d0*/  @!UP0 UIADD3 UR4, UPT, UPT, UR4, -UR38, URZ ;  /* 0x8000002604048290 */ /* 0x000fe4000fffe0ff */
[----:B------:R-:W-:Y:S02]  /*51e0*/  @!UP0 UIADD3 UR36, UPT, UPT, UR36, 0x1, URZ ;  /* 0x0000000124248890 */ /* 0x000fe4000fffe0ff */
[----:B------:R-:W-:Y:S02]  /*51f0*/  UISETP.GE.U32.AND UP0, UPT, UR4, UR38, UPT ;  /* 0x000000260400728c */ /* 0x000fe4000bf06070 */
[----:B------:R-:W-:Y:S01]  /*5200*/  ULOP3.LUT UR4, UR20, UR40, URZ, 0x3c, !UPT ;  /* 0x0000002814047292 */ /* 0x000fe2000f8e3cff */
[----:B-1----:R-:W-:Y:S04]  /*5210*/  VIADD R12, R12, 0xffffffe ;  /* 0x0ffffffe0c0c7836 */ /* 0x002fe80000000000 */
[----:B------:R-:W1:Y:S04]  /*5220*/  F2I.FTZ.U32.TRUNC.NTZ R13, R12 ;  /* 0x0000000c000d7305 */ /* 0x000e68000021f000 */
[----:B------:R-:W-:Y:S02]  /*5230*/  @UP0 UIADD3 UR36, UPT, UPT, UR36, 0x1, URZ ;  /* 0x0000000124240890 */ /* 0x000fe4000fffe0ff */
[----:B------:R-:W-:Y:S01]  /*5240*/  UISETP.GE.AND UP0, UPT, UR4, URZ, UPT ;  /* 0x000000ff0400728c */ /* 0x000fe2000bf06270 */
[--C-:B-1----:R-:W-:Y:S10]  /*5250*/  IMAD.MOV R3, RZ, RZ, -R13.reuse ;  /* 0x000000ffff037224 */ /* 0x102ff400078e0a0d */
[----:B------:R-:W-:Y:S01]  /*5260*/  @!UP0 UIADD3 UR36, UPT, UPT, -UR36, URZ, URZ ;  /* 0x000000ff24248290 */ /* 0x000fe2000fffe1ff */
[----:B------:R-:W-:Y:S01]  /*5270*/  IMAD.MOV.U32 R12, RZ, RZ, RZ ;  /* 0x000000ffff0c7224 */ /* 0x000fe200078e00ff */
[----:B------:R-:W-:Y:S01]  /*5280*/  @!UP5 ULOP3.LUT UR36, URZ, UR40, URZ, 0x33, !UPT ;  /* 0x00000028ff24d292 */ /* 0x000fe2000f8e33ff */
[----:B------:R-:W-:Y:S03]  /*5290*/  IMAD R3, R3, R8, RZ ;  /* 0x0000000803037224 */ /* 0x000fe600078e02ff */
[----:B------:R-:W-:Y:S01]  /*52a0*/  ULOP3.LUT UR4, UR36, UR41, URZ, 0x3c, !UPT ;  /* 0x0000002924047292 */ /* 0x000fe2000f8e3cff */
[----:B------:R-:W-:Y:S01]  /*52b0*/  IMAD.HI.U32 R13, R13, R3, R12 ;  /* 0x000000030d0d7227 */ /* 0x000fe200078e000c */
[----:B------:R-:W-:Y:S02]  /*52c0*/  MOV R0, UR36 ;  /* 0x0000002400007c02 */ /* 0x000fe40008000f00 */
[----:B------:R-:W-:Y:S02]  /*52d0*/  UISETP.GE.AND UP0, UPT, UR4, URZ, UPT ;  /* 0x000000ff0400728c */ /* 0x000fe4000bf06270 */
[----:B------:R-:W-:Y:S01]  /*52e0*/  IABS R0, R0 ;  /* 0x0000000000007213 */ /* 0x000fe20000000000 */
[----:B------:R-:W-:Y:S04]  /*52f0*/  UIADD3 UR4, UPT, UPT, -UR36, URZ, URZ ;  /* 0x000000ff24047290 */ /* 0x000fe8000fffe1ff */
[----:B------:R-:W-:Y:S01]  /*5300*/  IMAD.HI.U32 R13, R13, R0, RZ ;  /* 0x000000000d0d7227 */ /* 0x000fe200078e00ff */
[----:B------:R-:W-:Y:S03]  /*5310*/  UIMAD UR4, UR40, UR4, UR20 ;  /* 0x00000004280472a4 */ /* 0x000fe6000f8e0214 */
[----:B------:R-:W-:Y:S01]  /*5320*/  IMAD.MOV R3, RZ, RZ, -R13 ;  /* 0x000000ffff037224 */ /* 0x000fe200078e0a0d */
[----:B------:R-:W-:Y:S03]  /*5330*/  USHF.L.U32 UR34, UR4, 0x7, URZ ;  /* 0x0000000704227899 */ /* 0x000fe600080006ff */
[C---:B------:R-:W-:Y:S05]  /*5340*/  IMAD R0, R8.reuse, R3, R0 ;  /* 0x0000000308007224 */ /* 0x040fea00078e0200 */
[----:B------:R-:W-:Y:S11]  /*5350*/  ISETP.GT.U32.AND P1, PT, R8, R0, PT ;  /* 0x000000000800720c */ /* 0x000ff60003f24070 */
[----:B------:R-:W-:Y:S02]  /*5360*/  @!UPT UIADD3 URZ, UPT, UPT, URZ, URZ, URZ ;  /* 0x000000fffffff290 */ /* 0x000fe4000fffe0ff */
[-C--:B------:R-:W-:Y:S01]  /*5370*/  @!P1 IADD3 R0, PT, PT, R0, -R8.reuse, RZ ;  /* 0x8000000800009210 */ /* 0x080fe20007ffe0ff */
[----:B------:R-:W-:Y:S01]  /*5380*/  @!P1 VIADD R13, R13, 0x1 ;  /* 0x000000010d0d9836 */ /* 0x000fe20000000000 */
[----:B------:R-:W-:Y:S02]  /*5390*/  ISETP.NE.U32.AND P1, PT, RZ, UR42, PT ;  /* 0x0000002aff007c0c */ /* 0x000fe4000bf25070 */
[----:B------:R-:W-:Y:S02]  /*53a0*/  ISETP.GE.U32.AND P2, PT, R0, R8, PT ;  /* 0x000000080000720c */ /* 0x000fe40003f46070 */
[----:B------:R-:W-:Y:S02]  /*53b0*/  ISETP.NE.AND.EX P1, PT, RZ, UR43, PT, P1 ;  /* 0x0000002bff007c0c */ /* 0x000fe4000bf25310 */
[----:B------:R-:W-:Y:S09]  /*53c0*/  SHF.L.U32 R8, R10, 0x1f, RZ ;  /* 0x0000001f0a087819 */ /* 0x000ff200000006ff */
[----:B------:R-:W-:Y:S04]  /*53d0*/  @P2 IADD3 R13, PT, PT, R13, 0x1, RZ ;  /* 0x000000010d0d2810 */ /* 0x000fe80007ffe0ff */
[----:B------:R-:W-:Y:S11]  /*53e0*/  R2UR UR37, R13 ;  /* 0x000000000d2572ca */ /* 0x000ff600000e0000 */
[----:B------:R-:W-:Y:S02]  /*53f0*/  @!UPT UIADD3 URZ, UPT, UPT, URZ, URZ, URZ ;  /* 0x000000fffffff290 */ /* 0x000fe4000fffe0ff */
[----:B------:R-:W-:Y:S02]  /*5400*/  @!UP0 UIADD3 UR37, UPT, UPT, -UR37, URZ, URZ ;  /* 0x000000ff25258290 */ /* 0x000fe4000fffe1ff */
[----:B------:R-:W-:Y:S04]  /*5410*/  @!UP2 ULOP3.LUT UR37, URZ, UR41, URZ, 0x33, !UPT ;  /* 0x00000029ff25a292 */ /* 0x000fe8000f8e33ff */
[----:B------:R-:W-:Y:S04]  /*5420*/  UIADD3 UR5, UPT, UPT, -UR37, URZ, URZ ;  /* 0x000000ff25057290 */ /* 0x000fe8000fffe1ff */
[----:B------:R-:W-:Y:S01]  /*5430*/  UIMAD UR36, UR41, UR5, UR36 ;  /* 0x00000005292472a4 */ /* 0x000fe2000f8e0224 */
[----:B------:R-:W-:Y:S11]  /*5440*/  BRA.U !UP4, `(.L_x_78) ;  /* 0x000000010c387547 */ /* 0x000ff6000b800000 */
[----:B------:R-:W-:Y:S01]  /*5450*/  UPLOP3.LUT UP1, UPT, UPT, UPT, UP6, 0x80, 0x8 ;  /* 0x000000000008789c */ /* 0x000fe20003f2f060 */
[----:B------:R-:W-:Y:S01]  /*5460*/  HFMA2 R0, -RZ, RZ, 0, 5.9604644775390625e-08 ;  /* 0x00000001ff007431 */ /* 0x000fe200000001ff */
[----:B------:R-:W1:Y:S01]  /*5470*/  LDCU.64 UR8, c[0x0][0x358] ;  /* 0x00006b00ff0877ac */ /* 0x000e620008000a00 */
[----:B------:R-:W-:Y:S03]  /*5480*/  IMAD.MOV.U32 R55, RZ, RZ, 0x1 ;  /* 0x00000001ff377424 */ /* 0x000fe600078e00ff */
[----:B------:R-:W-:Y:S05]  /*5490*/  PLOP3.LUT P2, PT, PT, PT, UP1, 0x80, 0x8 ;  /* 0x000000000008781c */ /* 0x000fea0003f4f018 */
[----:B------:R-:W2:Y:S01]  /*54a0*/  @UP1 LDCU.64 UR4, c[0x0][0x888] ;  /* 0x00011100ff0417ac */ /* 0x000ea20008000a00 */
[----:B------:R-:W-:Y:S07]  /*54b0*/  @UP1 UIMAD UR6, UR49, UR42, URZ ;  /* 0x0000002a310612a4 */ /* 0x000fee000f8e02ff */
[----:B------:R-:W-:Y:S01]  /*54c0*/  @!P2 PRMT R55, R0, 0x7610, R55 ;  /* 0x000076100037a816 */ /* 0x000fe20000000037 */
[----:B--2---:R-:W-:Y:S06]  /*54d0*/  @UP1 UIMAD.WIDE UR4, UR6, 0x4, UR4 ;  /* 0x00000004060418a5 */ /* 0x004fec000f8e0204 */
[----:B------:R-:W-:Y:S01]  /*54e0*/  IMAD.U32 R12, RZ, RZ, UR4 ;  /* 0x00000004ff0c7e24 */ /* 0x000fe2000f8e00ff */
[----:B------:R-:W-:Y:S04]  /*54f0*/  MOV R13, UR5 ;  /* 0x00000005000d7c02 */ /* 0x000fe80008000f00 */
[----:B------:R-:W2:Y:S01]  /*5500*/  @!UP1 LDCU UR4, c[0x0][0x880] ;  /* 0x00011000ff0497ac */ /* 0x000ea20008000800 */
[----:B-1---5:R1:W5:Y:S02]  /*5510*/  @P2 LDG.E R27, desc[UR8][R12.64] ;  /* 0x000000080c1b2981 */ /* 0x022364000c1e1900 */
[----:B-12---:R-:W-:Y:S07]  /*5520*/  @!P2 IMAD.U32 R27, RZ, RZ, UR4 ;  /* 0x00000004ff1bae24 */ /* 0x006fee000f8e00ff */
.L_x_78:
[----:B-----5:R-:W-:Y:S01]  /*5530*/  @!P1 FSETP.EQ.AND P3, PT, R27, RZ, PT ;  /* 0x000000ff1b00920b */ /* 0x020fe20003f62000 */
[----:B------:R-:W-:Y:S01]  /*5540*/  @!UPT UIADD3 URZ, UPT, UPT, URZ, URZ, URZ ;  /* 0x000000fffffff290 */ /* 0x000fe2000fffe0ff */
[----:B------:R-:W-:Y:S11]  /*5550*/  @!P1 BRA `(.L_x_79) ;  /* 0x0000000000149947 */ /* 0x000ff60003800000 */
[----:B------:R-:W-:Y:S02]  /*5560*/  LOP3.LUT P1, RZ, R55, 0xff, RZ, 0xc0, !PT ;  /* 0x000000ff37ff7812 */ /* 0x000fe4000782c0ff */
[----:B------:R-:W-:Y:S04]  /*5570*/  PLOP3.LUT P3, PT, PT, PT, UP1, 0x80, 0x8 ;  /* 0x000000000008781c */ /* 0x000fe80003f6f018 */
[----:B------:R-:W-:Y:S07]  /*5580*/  PLOP3.LUT P3, PT, P3, PT, PT, 0x8, 0x80 ;  /* 0x000000000080781c */ /* 0x000fee0001f6e170 */
[----:B------:R-:W-:Y:S11]  /*5590*/  @P1 FSETP.EQ.AND P3, PT, R27, RZ, PT ;  /* 0x000000ff1b00120b */ /* 0x000ff60003f62000 */
[----:B------:R-:W-:Y:S02]  /*55a0*/  @!UPT UIADD3 URZ, UPT, UPT, URZ, URZ, URZ ;  /* 0x000000fffffff290 */ /* 0x000fe4000fffe0ff */
.L_x_79:
[----:B------:R-:W1:Y:S01]  /*55b0*/  SYNCS.PHASECHK.TRANS64.TRYWAIT P1, [UR31+0x130], R8 ;  /* 0x00013008ff0075a7 */ /* 0x000e62000802111f */
[----:B------:R-:W-:Y:S04]  /*55c0*/  ELECT P2, URZ, PT ;  /* 0x0000000000ff782f */ /* 0x000fe80003840000 */
[----:B------:R-:W-:Y:S01]  /*55d0*/  PLOP3.LUT P2, PT, P3, P2, PT, 0xf2, 0x2f ;  /* 0x00000000002f781c */ /* 0x000fe20001f45e72 */
[----:B------:R-:W-:Y:S01]  /*55e0*/  @!UPT UIADD3 URZ, UPT, UPT, URZ, URZ, URZ ;  /* 0x000000fffffff290 */ /* 0x000fe2000fffe0ff */
[----:B-1----:R-:W-:Y:S11]  /*55f0*/  @!P1 BRA `(.L_x_80) ;  /* 0x0000004800b09947 */ /* 0x002ff60003800000 */
.L_x_190:
[----:B------:R-:W-:Y:S01]  /*5600*/  @!P2 IADD3 R3, P1, PT, R14, 0x580, RZ ;  /* 0x000005800e03a810 */ /* 0x000fe20007f3e0ff */
[----:B------:R-:W-:Y:S01]  /*5610*/  VOTEU.ALL UP0, P2 ;  /* 0x0000000000ff7886 */ /* 0x000fe20001000000 */
[----:B------:R-:W-:Y:S01]  /*5620*/  UMOV UR6, 0x0 ;  /* 0x0000000000067882 */ /* 0x000fe20000000000 */
[----:B------:R-:W-:Y:S01]  /*5630*/  UMOV UR7, 0x10000000 ;  /* 0x1000000000077882 */ /* 0x000fe20000000000 */
[----:B------:R-:W-:Y:S01]  /*5640*/  @!P2 R2UR UR5, R3 ;  /* 0x000000000305a2ca */ /* 0x000fe200000e0000 */
[----:B-1----:R-:W-:Y:S01]  /*5650*/  @!P2 IMAD.X R0, RZ, RZ, R15, P1 ;  /* 0x000000ffff00a224 */ /* 0x002fe200008e060f */
[----:B------:R-:W-:Y:S01]  /*5660*/  @!UP0 UIADD3 UR32, UPT, UPT, UR31, 0x200, URZ ;  /* 0x000002001f208890 */ /* 0x000fe2000fffe0ff */
[----:B------:R-:W-:Y:S03]  /*5670*/  VOTEU.ALL UP0, P2 ;  /* 0x0000000000ff7886 */ /* 0x000fe60001000000 */
[----:B------:R-:W-:Y:S01]  /*5680*/  @!P2 R2UR UR4, R0 ;  /* 0x000000000004a2ca */ /* 0x000fe200000e0000 */
[----:B------:R-:W-:Y:S06]  /*5690*/  @!P2 IMAD.MOV.U32 R0, RZ, RZ, 0x1000 ;  /* 0x00001000ff00a424 */ /* 0x000fec00078e00ff */
[----:B------:R-:W-:Y:S06]  /*56a0*/  IMAD.U32 R12, RZ, RZ, UR5 ;  /* 0x00000005ff0c7e24 */ /* 0x000fec000f8e00ff */
[----:B------:R-:W-:Y:S01]  /*56b0*/  IMAD.U32 R13, RZ, RZ, UR4 ;  /* 0x00000004ff0d7e24 */ /* 0x000fe2000f8e00ff */
[----:B------:R-:W-:Y:S04]  /*56c0*/  @!P2 R2UR UR4, R12 ;  /* 0x000000000c04a2ca */ /* 0x000fe800000e0000 */
[----:B------:R-:W-:Y:S11]  /*56d0*/  @!P2 R2UR UR5, R13 ;  /* 0x000000000d05a2ca */ /* 0x000ff600000e0000 */
[----:B------:R-:W-:Y:S02]  /*56e0*/  @!UPT UIADD3 URZ, UPT, UPT, URZ, URZ, URZ ;  /* 0x000000fffffff290 */ /* 0x000fe4000fffe0ff */
[----:B------:R1:W-:Y:S01]  /*56f0*/  @!UP0 UTMALDG.4D [UR32], [UR4], desc[UR6] ;  /* 0x00000620040085b4 */ /* 0x0003e20008019000 */
[----:B------:R1:W-:Y:S01]  /*5700*/  @!P2 SYNCS.ARRIVE.TRANS64.RED.A0TR RZ, [UR31+0x110], R0 ;  /* 0x00011000ffffa9a7 */ /* 0x0003e2000830041f */
[----:B------:R-:W-:Y:S01]  /*5710*/  SYNCS.ARRIVE.TRANS64.RED.A1T0 RZ, [UR61], RZ ;  /* 0x000000ffffff79a7 */ /* 0x000fe2000810043d */
[----:B------:R-:W2:Y:S02]  /*5720*/  SYNCS.PHASECHK.TRANS64.TRYWAIT P1, [UR31+0x138], R8 ;  /* 0x00013808ff0075a7 */ /* 0x000ea4000802111f */
[----:B-12---:R-:W-:Y:S05]  /*5730*/  @!P1 BRA `(.L_x_81) ;  /* 0x0000004800789947 */ /* 0x006fea0003800000 */
.L_x_192:
[----:B------:R-:W-:Y:S01]  /*5740*/  @!P2 IADD3 R3, P1, PT, R14, 0x580, RZ ;  /* 0x000005800e03a810 */ /* 0x000fe20007f3e0ff */
[----:B------:R-:W-:Y:S01]  /*5750*/  VOTEU.ALL UP0, P2 ;  /* 0x0000000000ff7886 */ /* 0x000fe20001000000 */
[----:B------:R-:W-:Y:S01]  /*5760*/  UMOV UR6, 0x0 ;  /* 0x0000000000067882 */ /* 0x000fe20000000000 */
[----:B------:R-:W-:Y:S01]  /*5770*/  UMOV UR7, 0x10000000 ;  /* 0x1000000000077882 */ /* 0x000fe20000000000 */
[----:B------:R-:W-:Y:S01]  /*5780*/  @!P2 R2UR UR5, R3 ;  /* 0x000000000305a2ca */ /* 0x000fe200000e0000 */
[----:B-1----:R-:W-:Y:S01]  /*5790*/  @!P2 IMAD.X R0, RZ, RZ, R15, P1 ;  /* 0x000000ffff00a224 */ /* 0x002fe200008e060f */
[----:B------:R-:W-:Y:S02]  /*57a0*/  @!UP0 UIADD3 UR26, UPT, UPT, UR34, 0x20, URZ ;  /* 0x00000020221a8890 */ /* 0x000fe4000fffe0ff */
[----:B------:R-:W-:Y:S02]  /*57b0*/  @!UP0 UIADD3 UR24, UPT, UPT, UR31, 0x1200, URZ ;  /* 0x000012001f188890 */ /* 0x000fe4000fffe0ff */
[----:B------:R-:W-:Y:S01]  /*57c0*/  @!P2 R2UR UR4, R0 ;  /* 0x000000000004a2ca */ /* 0x000fe200000e0000 */
[----:B------:R-:W-:Y:S01]  /*57d0*/  VOTEU.ALL UP0, P2 ;  /* 0x0000000000ff7886 */ /* 0x000fe20001000000 */
[----:B------:R-:W-:Y:S01]  /*57e0*/  @!P2 IMAD.MOV.U32 R0, RZ, RZ, 0x1000 ;  /* 0x00001000ff00a424 */ /* 0x000fe200078e00ff */
[----:B------:R-:W-:Y:S01]  /*57f0*/  UMOV UR27, UR35 ;  /* 0x00000023001b7c82 */ /* 0x000fe20008000000 */
[----:B------:R-:W-:Y:S01]  /*5800*/  UMOV UR28, UR36 ;  /* 0x00000024001c7c82 */ /* 0x000fe20008000000 */
[----:B------:R-:W-:Y:S02]  /*5810*/  UMOV UR29, UR37 ;  /* 0x00000025001d7c82 */ /* 0x000fe40008000000 */
        /* <DEDUP_REMOVED lines=10> */
.L_x_194:
        /* <DEDUP_REMOVED lines=22> */
[----:B--2---:R-:W-:Y:S01]  /*5a20*/  @P0 SHF.R.U32.HI R0, RZ, 0x10, R5 ;  /* 0x00000010ff000819 */ /* 0x004fe20000011605 */
[----:B------:R-:W2:Y:S03]  /*5a30*/  SYNCS.PHASECHK.TRANS64.TRYWAIT P1, [UR31+0x148], R8 ;  /* 0x00014808ff0075a7 */ /* 0x000ea6000802111f */
[----:B------:R-:W-:Y:S01]  /*5a40*/  @P0 R2UR UR49, R0 ;  /* 0x00000000003102ca */ /* 0x000fe200000e0000 */
[----:B------:R-:W-:Y:S03]  /*5a50*/  @!UPT UIADD3 URZ, UPT, UPT, URZ, URZ, URZ ;  /* 0x000000fffffff290 */ /* 0x000fe6000fffe0ff */
[----:B-12---:R-:W-:Y:S11]  /*5a60*/  @!P1 BRA `(.L_x_83) ;  /* 0x0000004400dc9947 */ /* 0x006ff60003800000 */
.L_x_196:
[----:B------:R-:W-:Y:S01]  /*5a70*/  @!P2 IADD3 R3, P0, PT, R14, 0x580, RZ ;  /* 0x000005800e03a810 */ /* 0x000fe20007f1e0ff */
[----:B------:R-:W-:Y:S01]  /*5a80*/  VOTEU.ALL UP0, P2 ;  /* 0x0000000000ff7886 */ /* 0x000fe20001000000 */
[----:B------:R-:W-:Y:S01]  /*5a90*/  UMOV UR6, 0x0 ;  /* 0x0000000000067882 */ /* 0x000fe20000000000 */
[----:B------:R-:W-:Y:S01]  /*5aa0*/  UMOV UR7, 0x10000000 ;  /* 0x1000000000077882 */ /* 0x000fe20000000000 */
[----:B------:R-:W-:Y:S01]  /*5ab0*/  @!P2 R2UR UR5, R3 ;  /* 0x000000000305a2ca */ /* 0x000fe200000e0000 */
[----:B-1----:R-:W-:Y:S01]  /*5ac0*/  @!P2 IMAD.X R0, RZ, RZ, R15, P0 ;  /* 0x000000ffff00a224 */ /* 0x002fe200000e060f */
[----:B------:R-:W-:Y:S01]  /*5ad0*/  @!UP0 UIADD3 UR10, UPT, UPT, UR34, 0x60, URZ ;  /* 0x00000060220a8890 */ /* 0x000fe2000fffe0ff */
[----:B------:R-:W-:Y:S01]  /*5ae0*/  LOP3.LUT P0, RZ, R6, 0x1, RZ, 0xc0, !PT ;  /* 0x0000000106ff7812 */ /* 0x000fe2000780c0ff */
[----:B------:R-:W-:Y:S01]  /*5af0*/  @!UP0 UIADD3 UR8, UPT, UPT, UR31, 0x3200, URZ ;  /* 0x000032001f088890 */ /* 0x000fe2000fffe0ff */
[----:B------:R-:W-:Y:S01]  /*5b00*/  LOP3.LUT R10, R10, 0x1, RZ, 0x3c, !PT ;  /* 0x000000010a0a7812 */ /* 0x000fe200078e3cff */
[----:B------:R-:W-:Y:S01]  /*5b10*/  @!UP0 UIADD3 UR9, UPT, UPT, UR31, 0x128, URZ ;  /* 0x000001281f098890 */ /* 0x000fe2000fffe0ff */
[----:B------:R-:W-:Y:S01]  /*5b20*/  @!P2 R2UR UR4, R0 ;  /* 0x000000000004a2ca */ /* 0x000fe200000e0000 */
[----:B------:R-:W-:Y:S01]  /*5b30*/  VOTEU.ALL UP0, P2 ;  /* 0x0000000000ff7886 */ /* 0x000fe20001000000 */
[----:B------:R-:W-:Y:S01]  /*5b40*/  UMOV UR11, UR35 ;  /* 0x00000023000b7c82 */ /* 0x000fe20008000000 */
[----:B------:R-:W-:Y:S01]  /*5b50*/  UMOV UR12, UR36 ;  /* 0x00000024000c7c82 */ /* 0x000fe20008000000 */
[----:B------:R-:W-:Y:S01]  /*5b60*/  UMOV UR13, UR37 ;  /* 0x00000025000d7c82 */ /* 0x000fe20008000000 */
[----:B------:R-:W-:Y:S01]  /*5b70*/  UIADD3 UR20, UPT, UPT, UR14, UR55, URZ ;  /* 0x000000370e147290 */ /* 0x000fe2000fffe0ff */
[----:B------:R-:W-:Y:S01]  /*5b80*/  IMAD.U32 R12, RZ, RZ, UR5 ;  /* 0x00000005ff0c7e24 */ /* 0x000fe2000f8e00ff */
[----:B------:R-:W-:Y:S01]  /*5b90*/  UIADD3 UR24, UPT, UPT, UR15, UR54, URZ ;  /* 0x000000360f187290 */ /* 0x000fe2000fffe0ff */
[----:B------:R-:W-:Y:S01]  /*5ba0*/  LOP3.LUT R9, R9, 0x1, RZ, 0x3c, !PT ;  /* 0x0000000109097812 */ /* 0x000fe200078e3cff */
[----:B------:R-:W-:Y:S04]  /*5bb0*/  UPLOP3.LUT UP2, UPT, UPT, UPT, UPT, 0x80, 0x8 ;  /* 0x000000000008789c */ /* 0x000fe80003f4f070 */
[----:B------:R-:W-:Y:S01]  /*5bc0*/  IMAD.U32 R13, RZ, RZ, UR4 ;  /* 0x00000004ff0d7e24 */ /* 0x000fe2000f8e00ff */
[----:B------:R-:W-:Y:S04]  /*5bd0*/  @!P2 R2UR UR4, R12 ;  /* 0x000000000c04a2ca */ /* 0x000fe800000e0000 */
[----:B------:R-:W-:Y:S11]  /*5be0*/  @!P2 R2UR UR5, R13 ;  /* 0x000000000d05a2ca */ /* 0x000ff600000e0000 */
[----:B------:R-:W-:Y:S02]  /*5bf0*/  @!UPT UIADD3 URZ, UPT, UPT, URZ, URZ, URZ ;  /* 0x000000fffffff290 */ /* 0x000fe4000fffe0ff */
[----:B------:R1:W-:Y:S01]  /*5c00*/  @!UP0 UTMALDG.4D [UR8], [UR4], desc[UR6] ;  /* 0x00000608040085b4 */ /* 0x0003e20008019000 */
[----:B------:R1:W-:Y:S01]  /*5c10*/  @!P2 SYNCS.ARRIVE.TRANS64.RED.A0TR RZ, [UR31+0x128], R2 ;  /* 0x00012802ffffa9a7 */ /* 0x0003e2000830041f */
[----:B------:R-:W-:Y:S01]  /*5c20*/  SYNCS.ARRIVE.TRANS64.RED.A1T0 RZ, [UR58], RZ ;  /* 0x000000ffffff79a7 */ /* 0x000fe2000810043a */
[----:B------:R-:W-:Y:S05]  /*5c30*/  @P0 BRA `(.L_x_84) ;  /* 0xffffffec00bc0947 */ /* 0x000fea000383ffff */
[----:B-1----:R-:W-:-:S04]  /*5c40*/  SHF.L.U32 R2, R10, 0x1f, RZ ;  /* 0x0000001f0a027819 */ /* 0x002fc800000006ff */
[----:B------:R-:W1:Y:S02]  /*5c50*/  SYNCS.PHASECHK.TRANS64.TRYWAIT P0, [UR31+0x130], R2 ;  /* 0x00013002ff0075a7 */ /* 0x000e64000800111f */
[----:B-1----:R-:W-:Y:S05]  /*5c60*/  @!P0 BRA `(.L_x_85) ;  /* 0x0000004400748947 */ /* 0x002fea0003800000 */
.L_x_198:
[----:B------:R-:W2:Y:S02]  /*5c70*/  SYNCS.PHASECHK.TRANS64.TRYWAIT P0, [UR31+0x138], R2 ;  /* 0x00013802ff0075a7 */ /* 0x000ea4000800111f */
[----:B--2---:R-:W-:Y:S05]  /*5c80*/  @!P0 BRA `(.L_x_86) ;  /* 0x0000004400848947 */ /* 0x004fea0003800000 */
.L_x_200:
[----:B------:R-:W2:Y:S02]  /*5c90*/  SYNCS.PHASECHK.TRANS64.TRYWAIT P0, [UR31+0x140], R2 ;  /* 0x00014002ff0075a7 */ /* 0x000ea4000800111f */
[----:B--2---:R-:W-:Y:S05]  /*5ca0*/  @!P0 BRA `(.L_x_87) ;  /* 0x0000004400948947 */ /* 0x004fea0003800000 */
.L_x_202:
[----:B-1----:R-:W-:-:S07]  /*5cb0*/  MOV R0, UR31 ;  /* 0x0000001f00007c02 */ /* 0x002fce0008000f00 */
.L_x_88:
[----:B-1----:R-:W-:-:S04]  /*5cc0*/  SHF.L.U32 R2, R10, 0x1f, RZ ;  /* 0x0000001f0a027819 */ /* 0x002fc800000006ff */
[----:B------:R1:W2:Y:S03]  /*5cd0*/  SYNCS.PHASECHK.TRANS64.TRYWAIT P0, [R0+URZ+0x148], R2 ;  /* 0x00014802000075a7 */ /* 0x0002a600080011ff */
[----:B--2---:R-:W-:Y:S05]  /*5ce0*/  @!P0 NANOSLEEP.SYNCS 0x989680 ;  /* 0x009896800000895d */ /* 0x004fea0003900000 */
[----:B------:R-:W2:Y:S02]  /*5cf0*/  @!P0 SYNCS.PHASECHK.TRANS64 P0, [R0+URZ+0x148], R2 ;  /* 0x00014802000085a7 */ /* 0x000ea400080010ff */
[----:B--2---:R-:W-:Y:S05]  /*5d00*/  @P0 EXIT ;  /* 0x000000000000094d */ /* 0x004fea0003800000 */
[----:B------:R-:W-:Y:S05]  /*5d10*/  BRA `(.L_x_88) ;  /* 0xfffffffc00e87947 */ /* 0x000fea000383ffff */
.L_x_73:
[----:B------:R-:W-:-:S06]  /*5d20*/  UISETP.GE.AND UP0, UPT, UR18, 0x4, UPT ;  /* 0x000000041200788c */ /* 0x000fcc000bf06270 */
[----:B------:R-:W-:-:S13]  /*5d30*/  PLOP3.LUT P0, PT, PT, PT, UP0, 0x80, 0x8 ;  /* 0x000000000008781c */ /* 0x000fda0003f0f008 */
[----:B-1----:R-:W-:Y:S05]  /*5d40*/  @!P0 EXIT ;  /* 0x000000000000894d */ /* 0x002fea0003800000 */
[----:B------:R-:W1:Y:S08]  /*5d50*/  S2UR UR4, SR_CgaCtaId ;  /* 0x00000000000479c3 */ /* 0x000e700000008800 */
[----:B------:R-:W-:Y:S01]  /*5d60*/  BAR.SYNC.DEFER_BLOCKING 0x6, 0xa0 ;  /* 0x0182800000007b1d */ /* 0x000fe20000010000 */
[C---:B------:R-:W-:Y:S01]  /*5d70*/  IMAD.SHL.U32 R4, R54.reuse, 0x20, RZ ;  /* 0x0000002036047824 */ /* 0x040fe200078e00ff */
[----:B------:R-:W-:Y:S01]  /*5d80*/  USHF.R.S32.HI UR52, URZ, 0x1f, UR5 ;  /* 0x0000001fff347899 */ /* 0x000fe20008011405 */
[C---:B------:R-:W-:Y:S01]  /*5d90*/  IMAD.SHL.U32 R0, R54.reuse, 0x4, RZ ;  /* 0x0000000436007824 */ /* 0x040fe200078e00ff */
[C---:B------:R-:W-:Y:S01]  /*5da0*/  LOP3.LUT P0, RZ, R54.reuse, 0x4, RZ, 0xc0, !PT ;  /* 0x0000000436ff7812 */ /* 0x040fe2000780c0ff */
[----:B------:R-:W-:Y:S01]  /*5db0*/  IMAD.SHL.U32 R53, R54, 0x10, RZ ;  /* 0x0000001036357824 */ /* 0x000fe200078e00ff */
[----:B------:R-:W-:Y:S01]  /*5dc0*/  UMOV UR48, 0x400 ;  /* 0x0000040000307882 */ /* 0x000fe20000000000 */
[----:B------:R-:W-:Y:S01]  /*5dd0*/  LOP3.LUT R3, R4, 0xc0, RZ, 0xc0, !PT ;  /* 0x000000c004037812 */ /* 0x000fe200078ec0ff */
[----:B------:R-:W2:Y:S01]  /*5de0*/  LDC.64 R42, c[0x0][0x8b0] ;  /* 0x00022c00ff2a7b82 */ /* 0x000ea20000000a00 */
[----:B------:R-:W3:Y:S01]  /*5df0*/  LDCU.64 UR6, c[0x0][0x890] ;  /* 0x00011200ff0677ac */ /* 0x000ee20008000a00 */
[----:B------:R-:W-:Y:S01]  /*5e00*/  LOP3.LUT R53, R53, 0x600, RZ, 0xc0, !PT ;  /* 0x0000060035357812 */ /* 0x000fe200078ec0ff */
[----:B------:R-:W-:Y:S01]  /*5e10*/  IMAD.U32 R23, R54, 0x10000, RZ ;  /* 0x0001000036177824 */ /* 0x000fe200078e00ff */
[----:B------:R-:W-:Y:S01]  /*5e20*/  LOP3.LUT R0, R3, 0x18, R0, 0xf8, !PT ;  /* 0x0000001803007812 */ /* 0x000fe200078ef800 */
[----:B------:R-:W-:Y:S01]  /*5e30*/  IMAD.MOV.U32 R61, RZ, RZ, 0x20 ;  /* 0x00000020ff3d7424 */ /* 0x000fe200078e00ff */
[----:B------:R-:W-:Y:S01]  /*5e40*/  SHF.R.U32.HI R3, RZ, 0x1, R54 ;  /* 0x00000001ff037819 */ /* 0x000fe20000011636 */
[----:B------:R-:W-:Y:S01]  /*5e50*/  ULEA.HI UR52, UR52, UR5, URZ, 0x7 ;  /* 0x0000000534347291 */ /* 0x000fe2000f8f38ff */
[----:B------:R-:W4:Y:S01]  /*5e60*/  LDC.64 R40, c[0x0][0x8a8] ;  /* 0x00022a00ff287b82 */ /* 0x000f220000000a00 */
[--C-:B------:R-:W-:Y:S01]  /*5e70*/  LOP3.LUT R53, R53, 0x20, R4.reuse, 0xf8, !PT ;  /* 0x0000002035357812 */ /* 0x100fe200078ef804 */
[----:B------:R-:W-:Y:S01]  /*5e80*/  IMAD.MOV.U32 R52, RZ, RZ, 0x1 ;  /* 0x00000001ff347424 */ /* 0x000fe200078e00ff */
[----:B------:R-:W-:Y:S01]  /*5e90*/  LOP3.LUT R0, R0, 0x8, R3, 0x78, !PT ;  /* 0x0000000800007812 */ /* 0x000fe200078e7803 */
[----:B------:R-:W-:Y:S01]  /*5ea0*/  IMAD.MOV.U32 R22, RZ, RZ, RZ ;  /* 0x000000ffff167224 */ /* 0x000fe200078e00ff */
[----:B------:R-:W-:-:S02]  /*5eb0*/  LOP3.LUT R53, R53, 0x100, R4, 0xf8, !PT ;  /* 0x0000010035357812 */ /* 0x000fc400078ef804 */
[----:B------:R-:W-:Y:S01]  /*5ec0*/  CS2R R50, SRZ ;  /* 0x0000000000327805 */ /* 0x000fe2000001ff00 */
[----:B-1----:R-:W-:Y:S01]  /*5ed0*/  ULEA UR48, UR4, UR48, 0x18 ;  /* 0x0000003004307291 */ /* 0x002fe2000f8ec0ff */
[----:B------:R-:W-:Y:S01]  /*5ee0*/  LOP3.LUT R54, R54, 0x60, RZ, 0xc0, !PT ;  /* 0x0000006036367812 */ /* 0x000fe200078ec0ff */
[----:B------:R-:W1:Y:S01]  /*5ef0*/  LDCU UR61, c[0x0][0x370] ;  /* 0x00006e00ff3d77ac */ /* 0x000e620008000800 */
[----:B------:R-:W-:Y:S01]  /*5f00*/  LOP3.LUT R53, R53, R0, RZ, 0xfc, !PT ;  /* 0x0000000035357212 */ /* 0x000fe200078efcff */
[----:B---3--:R-:W-:Y:S01]  /*5f10*/  IMAD.U32 R58, RZ, RZ, UR6 ;  /* 0x00000006ff3a7e24 */ /* 0x008fe2000f8e00ff */
[----:B------:R-:W-:Y:S01]  /*5f20*/  LOP3.LUT R23, R23, 0x600000, RZ, 0xc0, !PT ;  /* 0x0060000017177812 */ /* 0x000fe200078ec0ff */
[----:B------:R-:W-:Y:S01]  /*5f30*/  UIADD3 UR4, UPT, UPT, UR48, 0x200, URZ ;  /* 0x0000020030047890 */ /* 0x000fe2000fffe0ff */
[----:B------:R-:W-:Y:S01]  /*5f40*/  IMAD.U32 R57, RZ, RZ, UR7 ;  /* 0x00000007ff397e24 */ /* 0x000fe2000f8e00ff */
[----:B------:R-:W-:Y:S01]  /*5f50*/  SEL R61, R61, 0xffffffe0, !P0 ;  /* 0xffffffe03d3d7807 */ /* 0x000fe20004000000 */
[----:B------:R-:W3:Y:S01]  /*5f60*/  LDS R2, [UR48+0x1b0] ;  /* 0x0001b030ff027984 */ /* 0x000ee20008000800 */
[----:B------:R-:W1:Y:S02]  /*5f70*/  LDCU UR45, c[0x0][0xb0c] ;  /* 0x00016180ff2d77ac */ /* 0x000e640008000800 */
[----:B------:R-:W-:Y:S01]  /*5f80*/  IMAD.U32 R60, RZ, RZ, UR4 ;  /* 0x00000004ff3c7e24 */ /* 0x000fe2000f8e00ff */
[----:B------:R-:W1:Y:S01]  /*5f90*/  LDCU UR38, c[0x0][0xb30] ;  /* 0x00016600ff2677ac */ /* 0x000e620008000800 */
[----:B------:R-:W1:Y:S01]  /*5fa0*/  LDCU UR63, c[0x0][0x388] ;  /* 0x00007100ff3f77ac */ /* 0x000e620008000800 */
[----:B------:R-:W1:Y:S01]  /*5fb0*/  LDCU.64 UR54, c[0x0][0x888] ;  /* 0x00011100ff3677ac */ /* 0x000e620008000a00 */
[----:B------:R-:W1:Y:S01]  /*5fc0*/  LDCU.64 UR46, c[0x0][0xb28] ;  /* 0x00016500ff2e77ac */ /* 0x000e620008000a00 */
[----:B------:R-:W1:Y:S01]  /*5fd0*/  LDCU.128 UR56, c[0x0][0xb10] ;  /* 0x00016200ff3877ac */ /* 0x000e620008000c00 */
[----:B------:R-:W1:Y:S01]  /*5fe0*/  LDCU UR60, c[0x0][0x374] ;  /* 0x00006e80ff3c77ac */ /* 0x000e620008000800 */
[----:B------:R-:W-:Y:S01]  /*5ff0*/  USHF.R.S32.HI UR52, URZ, 0x7, UR52 ;  /* 0x00000007ff347899 */ /* 0x000fe20008011434 */
[----:B------:R-:W-:Y:S01]  /*6000*/  UMOV UR53, URZ ;  /* 0x000000ff00357c82 */ /* 0x000fe20008000000 */
[----:B------:R-:W-:Y:S01]  /*6010*/  UMOV UR50, URZ ;  /* 0x000000ff00327c82 */ /* 0x000fe20008000000 */
[C---:B---3--:R-:W-:Y:S01]  /*6020*/  VIADD R3, R2.reuse, 0x80 ;  /* 0x0000008002037836 */ /* 0x048fe20000000000 */
[----:B------:R-:W-:-:S04]  /*6030*/  LOP3.LUT R2, R2, 0xffff, RZ, 0xc0, !PT ;  /* 0x0000ffff02027812 */ /* 0x000fc800078ec0ff */
[----:B------:R-:W-:-:S05]  /*6040*/  LOP3.LUT R3, R3, 0xffff, RZ, 0xc0, !PT ;  /* 0x0000ffff03037812 */ /* 0x000fca00078ec0ff */
[----:B-12-4-:R3:W-:Y:S02]  /*6050*/  STL.64 [R1], R2 ;  /* 0x0000000201007387 */ /* 0x0167e40000100a00 */
.L_x_132:
[----:B---3--:R-:W-:Y:S04]  /*6060*/  SHF.L.U32 R2, R50, 0x1f, RZ ;  /* 0x0000001f32027819 */ /* 0x008fe800000006ff */
[----:B-1----:R-:W1:Y:S02]  /*6070*/  SYNCS.PHASECHK.TRANS64.TRYWAIT P0, [UR48+0x160], R2 ;  /* 0x00016002ff0075a7 */ /* 0x002e640008001130 */
[----:B-1----:R-:W-:Y:S05]  /*6080*/  @!P0 BRA `(.L_x_89) ;  /* 0x0000004000b48947 */ /* 0x002fea0003800000 */
.L_x_204:
[----:B------:R-:W2:Y:S01]  /*6090*/  LDS.128 R44, [UR48+0x1a0] ;  /* 0x0001a030ff2c7984 */ /* 0x000ea20008000c00 */
[----:B------:R-:W-:Y:S01]  /*60a0*/  UIADD3 UR4, UPT, UPT, UR48, 0x168, URZ ;  /* 0x0000016830047890 */ /* 0x000fe2000fffe0ff */
[----:B-1----:R-:W-:Y:S01]  /*60b0*/  IMAD R2, R22, 0x4, R1 ;  /* 0x0000000416027824 */ /* 0x002fe200078e0201 */
[----:B------:R-:W-:Y:S01]  /*60c0*/  UISETP.GE.AND UP1, UPT, UR39, 0x1, UPT ;  /* 0x000000012700788c */ /* 0x000fe2000bf26270 */
[----:B------:R-:W-:Y:S01]  /*60d0*/  @!PT LDS RZ, [RZ] ;  /* 0x00000000fffff984 */ /* 0x000fe20000000800 */
[----:B------:R-:W-:Y:S01]  /*60e0*/  @!PT LDS RZ, [RZ] ;  /* 0x00000000fffff984 */ /* 0x000fe20000000800 */
[----:B------:R-:W-:Y:S01]  /*60f0*/  @!PT LDS RZ, [RZ] ;  /* 0x00000000fffff984 */ /* 0x000fe20000000800 */
[----:B------:R-:W-:Y:S01]  /*6100*/  @!PT LDS RZ, [RZ] ;  /* 0x00000000fffff984 */ /* 0x000fe20000000800 */
[----:B------:R1:W-:Y:S06]  /*6110*/  MEMBAR.ALL.CTA ;  /* 0x0000000000007992 */ /* 0x0003ec0000008000 */
[----:B-1----:R-:W1:Y:S01]  /*6120*/  FENCE.VIEW.ASYNC.S ;  /* 0x00000000000073c6 */ /* 0x002e620000000000 */
[----:B------:R-:W-:Y:S09]  /*6130*/  UPRMT UR4, URZ, 0x654, UR4 ;  /* 0x00000654ff047896 */ /* 0x000ff20008000004 */
[----:B-1----:R-:W-:Y:S01]  /*6140*/  SYNCS.ARRIVE.TRANS64.RED.A1T0 RZ, [UR4], RZ ;  /* 0x000000ffffff79a7 */ /* 0x002fe20008100404 */
[----:B------:R-:W5:Y:S01]  /*6150*/  LDL R2, [R2] ;  /* 0x0000000002027983 */ /* 0x000f620000100800 */
[----:B--2---:R-:W-:Y:S11]  /*6160*/  LOP3.LUT P0, RZ, R46, 0x1, RZ, 0xc0, !PT ;  /* 0x000000012eff7812 */ /* 0x004ff6000780c0ff */
[----:B------:R-:W-:Y:S02]  /*6170*/  @!UPT UIADD3 URZ, UPT, UPT, URZ, URZ, URZ ;  /* 0x000000fffffff290 */ /* 0x000fe4000fffe0ff */
[----:B------:R-:W-:Y:S01]  /*6180*/  VOTEU.ANY UP0, P0 ;  /* 0x0000000000ff7886 */ /* 0x000fe20000000100 */
[----:B------:R-:W-:Y:S11]  /*6190*/  PLOP3.LUT P0, PT, PT, PT, UP0, 0x80, 0x8 ;  /* 0x000000000008781c */ /* 0x000ff60003f0f008 */
[----:B------:R-:W-:Y:S02]  /*61a0*/  @!UPT UIADD3 URZ, UPT, UPT, URZ, URZ, URZ ;  /* 0x000000fffffff290 */ /* 0x000fe4000fffe0ff */
[----:B------:R-:W-:Y:S02]  /*61b0*/  @P0 MOV R3, R44 ;  /* 0x0000002c00030202 */ /* 0x000fe40000000f00 */
[----:B------:R-:W-:Y:S02]  /*61c0*/  @P0 LOP3.LUT R0, R45, 0xffff, RZ, 0xc0, !PT ;  /* 0x0000ffff2d000812 */ /* 0x000fe400078ec0ff */
[----:B------:R-:W-:Y:S02]  /*61d0*/  @P0 R2UR UR5, R3 ;  /* 0x00000000030502ca */ /* 0x000fe400000e0000 */
[----:B------:R-:W-:Y:S01]  /*61e0*/  @P0 R2UR UR4, R0 ;  /* 0x00000000000402ca */ /* 0x000fe200000e0000 */
[----:B------:R-:W-:Y:S05]  /*61f0*/  IMAD.U32 R0, RZ, RZ, UR52 ;  /* 0x00000034ff007e24 */ /* 0x000fea000f8e00ff */
[----:B------:R-:W-:Y:S05]  /*6200*/  IABS R3, R0 ;  /* 0x0000000000037213 */ /* 0x000fea0000000000 */
[----:B------:R-:W-:Y:S02]  /*6210*/  @UP0 UMOV UR37, UR5 ;  /* 0x0000000500250c82 */ /* 0x000fe40008000000 */
[----:B------:R-:W-:Y:S01]  /*6220*/  @UP0 UMOV UR36, UR4 ;  /* 0x0000000400240c82 */ /* 0x000fe20008000000 */
[----:B------:R-:W-:Y:S05]  /*6230*/  BRA.U !UP1, `(.L_x_90) ;  /* 0x0000000109cc7547 */ /* 0x000fea000b800000 */
[----:B------:R-:W1:Y:S01]  /*6240*/  LDCU UR9, c[0x0][0xb20] ;  /* 0x00016400ff0977ac */ /* 0x000e620008000800 */
[----:B------:R-:W-:Y:S02]  /*6250*/  UIMAD.WIDE.U32 UR4, UR60, UR59, URZ ;  /* 0x0000003b3c0472a5 */ /* 0x000fe4000f8e00ff */
[----:B------:R-:W-:Y:S02]  /*6260*/  UIMAD.WIDE.U32 UR6, UR61, UR56, URZ ;  /* 0x000000383d0672a5 */ /* 0x000fe4000f8e00ff */
[----:B------:R-:W-:Y:S02]  /*6270*/  UIMAD.WIDE.U32 UR10, UR36, UR59, URZ ;  /* 0x0000003b240a72a5 */ /* 0x000fe4000f8e00ff */
[----:B------:R-:W-:Y:S02]  /*6280*/  UISETP.NE.AND UP0, UPT, UR58, 0x1, UPT ;  /* 0x000000013a00788c */ /* 0x000fe4000bf05270 */
[----:B------:R-:W-:Y:S02]  /*6290*/  UISETP.NE.AND UP1, UPT, UR45, 0x1, UPT ;  /* 0x000000012d00788c */ /* 0x000fe4000bf25270 */
[----:B------:R-:W-:Y:S02]  /*62a0*/  UISETP.NE.AND UP2, UPT, UR39, 0x1, UPT ;  /* 0x000000012700788c */ /* 0x000fe4000bf45270 */
[----:B------:R-:W-:Y:S01]  /*62b0*/  UIMAD.WIDE.U32 UR12, UR37, UR56, URZ ;  /* 0x00000038250c72a5 */ /* 0x000fe2000f8e00ff */
[----:B------:R-:W-:Y:S01]  /*62c0*/  UMOV UR4, UR5 ;  /* 0x0000000500047c82 */ /* 0x000fe20008000000 */
[----:B------:R-:W-:Y:S01]  /*62d0*/  UMOV UR6, UR11 ;  /* 0x0000000b00067c82 */ /* 0x000fe20008000000 */
[----:B-1----:R-:W-:Y:S03]  /*62e0*/  USHF.R.U32.HI UR8, URZ, UR9, UR4 ;  /* 0x00000009ff087299 */ /* 0x002fe60008011604 */
[----:B------:R-:W-:Y:S02]  /*62f0*/  UMOV UR4, UR7 ;  /* 0x0000000700047c82 */ /* 0x000fe40008000000 */
[----:B------:R-:W-:Y:S02]  /*6300*/  USHF.R.U32.HI UR5, URZ, UR57, UR4 ;  /* 0x00000039ff057299 */ /* 0x000fe40008011604 */
[----:B------:R-:W-:Y:S02]  /*6310*/  USEL UR4, UR60, UR8, !UP0 ;  /* 0x000000083c047287 */ /* 0x000fe4000c000000 */
[----:B------:R-:W-:Y:S02]  /*6320*/  USHF.R.U32.HI UR8, URZ, UR9, UR6 ;  /* 0x00000009ff087299 */ /* 0x000fe40008011606 */
[----:B------:R-:W-:Y:S02]  /*6330*/  UIMAD.WIDE.U32 UR6, UR4, UR46, URZ ;  /* 0x0000002e040672a5 */ /* 0x000fe4000f8e00ff */
[----:B------:R-:W-:Y:S02]  /*6340*/  USEL UR9, UR61, UR5, !UP1 ;  /* 0x000000053d097287 */ /* 0x000fe4000c800000 */
[----:B------:R-:W-:Y:S02]  /*6350*/  USEL UR8, UR36, UR8, !UP0 ;  /* 0x0000000824087287 */ /* 0x000fe4000c000000 */
[----:B------:R-:W-:Y:S01]  /*6360*/  UIMAD.WIDE.U32 UR10, UR9, UR46, URZ ;  /* 0x0000002e090a72a5 */ /* 0x000fe2000f8e00ff */
[----:B------:R-:W-:Y:S01]  /*6370*/  UMOV UR6, UR7 ;  /* 0x0000000700067c82 */ /* 0x000fe20008000000 */
[----:B------:R-:W-:Y:S01]  /*6380*/  UMOV UR5, UR13 ;  /* 0x0000000d00057c82 */ /* 0x000fe20008000000 */
[----:B------:R-:W-:Y:S02]  /*6390*/  @UP2 USHF.R.U32.HI UR4, URZ, UR47, UR6 ;  /* 0x0000002fff042299 */ /* 0x000fe40008011606 */
[----:B------:R-:W-:Y:S02]  /*63a0*/  USHF.R.U32.HI UR5, URZ, UR57, UR5 ;  /* 0x00000039ff057299 */ /* 0x000fe40008011605 */
[----:B------:R-:W-:Y:S02]  /*63b0*/  UIMAD UR4, UR39, UR4, URZ ;  /* 0x00000004270472a4 */ /* 0x000fe4000f8e02ff */
[----:B------:R-:W-:Y:S02]  /*63c0*/  USEL UR5, UR37, UR5, !UP1 ;  /* 0x0000000525057287 */ /* 0x000fe4000c800000 */
[----:B------:R-:W-:Y:S01]  /*63d0*/  UISETP.GE.AND UP0, UPT, UR8, UR4, UPT ;  /* 0x000000040800728c */ /* 0x000fe2000bf06270 */
[----:B------:R-:W-:Y:S01]  /*63e0*/  UMOV UR6, UR11 ;  /* 0x0000000b00067c82 */ /* 0x000fe20008000000 */
[----:B------:R-:W-:Y:S02]  /*63f0*/  UIMAD.WIDE.U32 UR10, UR8, UR46, URZ ;  /* 0x0000002e080a72a5 */ /* 0x000fe4000f8e00ff */
[----:B------:R-:W-:Y:S04]  /*6400*/  @UP2 USHF.R.U32.HI UR9, URZ, UR47, UR6 ;  /* 0x0000002fff092299 */ /* 0x000fe80008011606 */
[----:B------:R-:W-:Y:S01]  /*6410*/  UIMAD UR6, UR39, UR9, URZ ;  /* 0x00000009270672a4 */ /* 0x000fe2000f8e02ff */
[----:B------:R-:W-:Y:S03]  /*6420*/  UMOV UR4, UR11 ;  /* 0x0000000b00047c82 */ /* 0x000fe60008000000 */
[----:B------:R-:W-:Y:S02]  /*6430*/  UISETP.GE.OR UP0, UPT, UR5, UR6, UP0 ;  /* 0x000000060500728c */ /* 0x000fe40008706670 */
[----:B------:R-:W-:Y:S02]  /*6440*/  USHF.R.U32.HI UR4, URZ, UR47, UR4 ;  /* 0x0000002fff047299 */ /* 0x000fe40008011604 */
[----:B------:R-:W-:Y:S02]  /*6450*/  UIMAD.WIDE.U32 UR6, UR5, UR46, URZ ;  /* 0x0000002e050672a5 */ /* 0x000fe4000f8e00ff */
[----:B------:R-:W-:Y:S02]  /*6460*/  USEL UR11, UR8, UR4, !UP2 ;  /* 0x00000004080b7287 */ /* 0x000fe4000d000000 */
[----:B------:R-:W-:Y:S02]  /*6470*/  UIADD3 UR6, UPT, UPT, -UR5, URZ, URZ ;  /* 0x000000ff05067290 */ /* 0x000fe4000fffe1ff */
[----:B------:R-:W-:Y:S02]  /*6480*/  UIADD3 UR10, UPT, UPT, -UR11, URZ, URZ ;  /* 0x000000ff0b0a7290 */ /* 0x000fe4000fffe1ff */
[----:B------:R-:W-:Y:S02]  /*6490*/  UIMAD UR6, UR45, UR6, UR37 ;  /* 0x000000062d0672a4 */ /* 0x000fe4000f8e0225 */
[----:B------:R-:W-:Y:S01]  /*64a0*/  UIMAD UR10, UR39, UR10, UR8 ;  /* 0x0000000a270a72a4 */ /* 0x000fe2000f8e0208 */
[----:B------:R-:W-:Y:S01]  /*64b0*/  @!UP0 UMOV UR4, UR7 ;  /* 0x0000000700048c82 */ /* 0x000fe20008000000 */
[----:B------:R-:W-:Y:S02]  /*64c0*/  UIADD3 UR7, UPT, UPT, -UR8, URZ, URZ ;  /* 0x000000ff08077290 */ /* 0x000fe4000fffe1ff */
[----:B------:R-:W-:Y:S04]  /*64d0*/  @!UP0 USHF.R.U32.HI UR4, URZ, UR47, UR4 ;  /* 0x0000002fff048299 */ /* 0x000fe80008011604 */
[----:B------:R-:W-:Y:S04]  /*64e0*/  @!UP0 USEL UR4, UR5, UR4, !UP2 ;  /* 0x0000000405048287 */ /* 0x000fe8000d000000 */
[----:B------:R-:W-:Y:S02]  /*64f0*/  @!UP0 UIMAD UR9, UR9, UR10, UR4 ;  /* 0x0000000a090982a4 */ /* 0x000fe4000f8e0204 */
[----:B------:R-:W-:Y:S02]  /*6500*/  @!UP0 UIADD3 UR10, UPT, UPT, UR11, -UR4, URZ ;  /* 0x800000040b0a8290 */ /* 0x000fe4000fffe0ff */
[----:B------:R-:W-:Y:S02]  /*6510*/  UIMAD UR4, UR58, UR7, UR36 ;  /* 0x000000073a0472a4 */ /* 0x000fe4000f8e0224 */
[----:B------:R-:W-:Y:S03]  /*6520*/  @!UP0 UIMAD UR8, UR10, UR39, UR5 ;  /* 0x000000270a0882a4 */ /* 0x000fe6000f8e0205 */
[----:B------:R-:W-:Y:S02]  /*6530*/  @!UP0 UMOV UR5, UR9 ;  /* 0x0000000900058c82 */ /* 0x000fe40008000000 */
[----:B------:R-:W-:Y:S02]  /*6540*/  UIMAD UR37, UR5, UR45, UR6 ;  /* 0x0000002d052572a4 */ /* 0x000fe4000f8e0206 */
[----:B------:R-:W-:Y:S11]  /*6550*/  UIMAD UR36, UR8, UR58, UR4 ;  /* 0x0000003a082472a4 */ /* 0x000ff6000f8e0204 */
[----:B------:R-:W-:Y:S01]  /*6560*/  @!UPT UIADD3 URZ, UPT, UPT, URZ, URZ, URZ ;  /* 0x000000fffffff290 */ /* 0x000fe2000fffe0ff */
.L_x_90:
[----:B------:R-:W-:Y:S01]  /*6570*/  USHF.L.U32 UR42, UR24, 0x6, URZ ;  /* 0x00000006182a7899 */ /* 0x000fe200080006ff */
[----:B------:R-:W-:Y:S01]  /*6580*/  R2UR UR6, R3 ;  /* 0x00000000030672ca */ /* 0x000fe200000e0000 */
[----:B------:R-:W-:Y:S01]  /*6590*/  IMAD.U32 R4, RZ, RZ, UR63 ;  /* 0x0000003fff047e24 */ /* 0x000fe2000f8e00ff */
[----:B------:R-:W-:Y:S01]  /*65a0*/  IABS R0, R0 ;  /* 0x0000000000007213 */ /* 0x000fe20000000000 */
[----:B------:R-:W-:Y:S03]  /*65b0*/  BSSY.RECONVERGENT B6, `(.L_x_91) ;  /* 0x0000071000067945 */ /* 0x000fe60003800200 */
[----:B------:R-:W-:Y:S01]  /*65c0*/  IABS R4, R4 ;  /* 0x0000000400047213 */ /* 0x000fe20000000000 */
[----:B------:R-:W-:Y:S03]  /*65d0*/  IMAD.MOV R0, RZ, RZ, -R0 ;  /* 0x000000ffff007224 */ /* 0x000fe600078e0a00 */
[----:B------:R-:W-:Y:S02]  /*65e0*/  I2F.RP R6, R4 ;  /* 0x0000000400067306 */ /* 0x000fe40000209400 */
[----:B------:R-:W-:Y:S08]  /*65f0*/  R2UR UR9, R0 ;  /* 0x00000000000972ca */ /* 0x000ff000000e0000 */
[----:B------:R-:W1:Y:S10]  /*6600*/  I2F.RP R3, UR6 ;  /* 0x0000000600037d06 */ /* 0x000e740008209400 */
[----:B-1----:R-:W1:Y:S10]  /*6610*/  MUFU.RCP R3, R3 ;  /* 0x0000000300037308 */ /* 0x002e740000001000 */
[----:B------:R-:W2:Y:S01]  /*6620*/  MUFU.RCP R6, R6 ;  /* 0x0000000600067308 */ /* 0x000ea20000001000 */
[----:B-1----:R-:W-:Y:S09]  /*6630*/  VIADD R3, R3, 0xffffffe ;  /* 0x0ffffffe03037836 */ /* 0x002ff20000000000 */
[----:B------:R-:W1:Y:S01]  /*6640*/  F2I.FTZ.U32.TRUNC.NTZ R3, R3 ;  /* 0x0000000300037305 */ /* 0x000e62000021f000 */
[----:B--2---:R-:W-:Y:S09]  /*6650*/  VIADD R6, R6, 0xffffffe ;  /* 0x0ffffffe06067836 */ /* 0x004ff20000000000 */
[----:B------:R2:W3:Y:S01]  /*6660*/  F2I.FTZ.U32.TRUNC.NTZ R7, R6 ;  /* 0x0000000600077305 */ /* 0x0004e2000021f000 */
[----:B-1----:R-:W-:Y:S01]  /*6670*/  R2UR UR5, R3 ;  /* 0x00000000030572ca */ /* 0x002fe200000e0000 */
[----:B------:R-:W-:Y:S05]  /*6680*/  IMAD.U32 R3, RZ, RZ, UR20 ;  /* 0x00000014ff037e24 */ /* 0x000fea000f8e00ff */
[----:B------:R-:W-:Y:S01]  /*6690*/  IABS R3, R3 ;  /* 0x0000000300037213 */ /* 0x000fe20000000000 */
[----:B--2---:R-:W-:Y:S03]  /*66a0*/  IMAD.MOV.U32 R6, RZ, RZ, RZ ;  /* 0x000000ffff067224 */ /* 0x004fe600078e00ff */
[----:B------:R-:W-:Y:S01]  /*66b0*/  R2UR UR8, R3 ;  /* 0x00000000030872ca */ /* 0x000fe200000e0000 */
[--C-:B---3--:R-:W-:Y:S02]  /*66c0*/  IMAD.MOV R3, RZ, RZ, -R7.reuse ;  /* 0x000000ffff037224 */ /* 0x108fe400078e0a07 */
[----:B------:R-:W-:Y:S02]  /*66d0*/  UIADD3 UR4, UPT, UPT, URZ, -UR5, URZ ;  /* 0x80000005ff047290 */ /* 0x000fe4000fffe0ff */
[----:B------:R-:W-:Y:S02]  /*66e0*/  IMAD R3, R3, R4, RZ ;  /* 0x0000000403037224 */ /* 0x000fe400078e02ff */
[----:B------:R-:W-:Y:S02]  /*66f0*/  UIMAD UR7, UR4, UR6, URZ ;  /* 0x00000006040772a4 */ /* 0x000fe4000f8e02ff */
[----:B------:R-:W-:Y:S01]  /*6700*/  IMAD.HI.U32 R7, R7, R3, R6 ;  /* 0x0000000307077227 */ /* 0x000fe200078e0006 */
[----:B------:R-:W-:Y:S02]  /*6710*/  UMOV UR4, URZ ;  /* 0x000000ff00047c82 */ /* 0x000fe40008000000 */
[----:B------:R-:W-:Y:S07]  /*6720*/  UIMAD.WIDE.U32 UR4, UR5, UR7, UR4 ;  /* 0x00000007050472a5 */ /* 0x000fee000f8e0004 */
[----:B------:R-:W-:Y:S02]  /*6730*/  UMOV UR4, UR5 ;  /* 0x0000000500047c82 */ /* 0x000fe40008000000 */
[----:B------:R-:W-:Y:S07]  /*6740*/  UIMAD.WIDE.U32 UR4, UR4, UR8, URZ ;  /* 0x00000008040472a5 */ /* 0x000fee000f8e00ff */
[----:B------:R-:W-:Y:S02]  /*6750*/  UMOV UR43, UR5 ;  /* 0x00000005002b7c82 */ /* 0x000fe40008000000 */
[----:B------:R-:W-:Y:S04]  /*6760*/  UIMAD UR4, UR43, UR9, UR8 ;  /* 0x000000092b0472a4 */ /* 0x000fe8000f8e0208 */
[----:B------:R-:W-:Y:S11]  /*6770*/  UISETP.GT.U32.AND UP0, UPT, UR6, UR4, UPT ;  /* 0x000000040600728c */ /* 0x000ff6000bf04070 */
[----:B------:R-:W-:Y:S02]  /*6780*/  @!UP0 UIADD3 UR4, UPT, UPT, UR4, -UR6, URZ ;  /* 0x8000000604048290 */ /* 0x000fe4000fffe0ff */
[----:B------:R-:W-:Y:S02]  /*6790*/  @!UP0 UIADD3 UR43, UPT, UPT, UR43, 0x1, URZ ;  /* 0x000000012b2b8890 */ /* 0x000fe4000fffe0ff */
[----:B------:R-:W-:Y:S02]  /*67a0*/  UISETP.GE.U32.AND UP2, UPT, UR4, UR6, UPT ;  /* 0x000000060400728c */ /* 0x000fe4000bf46070 */
[----:B------:R-:W-:Y:S02]  /*67b0*/  ULOP3.LUT UR4, UR20, UR52, URZ, 0x3c, !UPT ;  /* 0x0000003414047292 */ /* 0x000fe4000f8e3cff */
[----:B------:R-:W-:Y:S02]  /*67c0*/  UISETP.NE.AND UP0, UPT, UR52, URZ, UPT ;  /* 0x000000ff3400728c */ /* 0x000fe4000bf05270 */
[----:B------:R-:W-:Y:S05]  /*67d0*/  UISETP.GE.AND UP1, UPT, UR4, URZ, UPT ;  /* 0x000000ff0400728c */ /* 0x000fea000bf26270 */
[----:B------:R-:W-:Y:S06]  /*67e0*/  @UP2 UIADD3 UR43, UPT, UPT, UR43, 0x1, URZ ;  /* 0x000000012b2b2890 */ /* 0x000fec000fffe0ff */
[----:B------:R-:W-:Y:S02]  /*67f0*/  @!UP1 UIADD3 UR43, UPT, UPT, -UR43, URZ, URZ ;  /* 0x000000ff2b2b9290 */ /* 0x000fe4000fffe1ff */
[----:B------:R-:W-:Y:S02]  /*6800*/  UISETP.NE.AND UP1, UPT, UR38, 0x1, UPT ;  /* 0x000000012600788c */ /* 0x000fe4000bf25270 */
[----:B------:R-:W-:Y:S06]  /*6810*/  @!UP0 ULOP3.LUT UR43, URZ, UR52, URZ, 0x33, !UPT ;  /* 0x00000034ff2b8292 */ /* 0x000fec000f8e33ff */
[----:B------:R-:W-:Y:S03]  /*6820*/  MOV R0, UR43 ;  /* 0x0000002b00007c02 */ /* 0x000fe60008000f00 */
[----:B------:R-:W1:Y:S01]  /*6830*/  @!UP1 LDCU.128 UR12, c[0x0][0xb10] ;  /* 0x00016200ff0c97ac */ /* 0x000e620008000c00 */
[----:B------:R-:W-:Y:S05]  /*6840*/  IABS R0, R0 ;  /* 0x0000000000007213 */ /* 0x000fea0000000000 */
[----:B------:R-:W-:Y:S01]  /*6850*/  IMAD.HI.U32 R7, R7, R0, RZ ;  /* 0x0000000007077227 */ /* 0x000fe200078e00ff */
[----:B------:R-:W2:Y:S03]  /*6860*/  @!UP1 LDCU UR10, c[0x0][0xb20] ;  /* 0x00016400ff0a97ac */ /* 0x000ea60008000800 */
[----:B------:R-:W-:Y:S01]  /*6870*/  IMAD.MOV R3, RZ, RZ, -R7 ;  /* 0x000000ffff037224 */ /* 0x000fe200078e0a07 */
[----:B------:R-:W3:Y:S03]  /*6880*/  @!UP1 LDCU UR5, c[0x0][0xb0c] ;  /* 0x00016180ff0597ac */ /* 0x000ee60008000800 */
[C---:B------:R-:W-:Y:S01]  /*6890*/  IMAD R0, R4.reuse, R3, R0 ;  /* 0x0000000304007224 */ /* 0x040fe200078e0200 */
[----:B-1----:R-:W-:Y:S04]  /*68a0*/  UIMAD.WIDE.U32 UR6, UR36, UR15, URZ ;  /* 0x0000000f240672a5 */ /* 0x002fe8000f8e00ff */
[----:B------:R-:W-:Y:S01]  /*68b0*/  ISETP.GT.U32.AND P1, PT, R4, R0, PT ;  /* 0x000000000400720c */ /* 0x000fe20003f24070 */
[----:B------:R-:W-:Y:S02]  /*68c0*/  UIMAD.WIDE.U32 UR8, UR37, UR12, URZ ;  /* 0x0000000c250872a5 */ /* 0x000fe4000f8e00ff */
[----:B------:R-:W-:Y:S02]  /*68d0*/  @!UP1 UISETP.NE.AND UP0, UPT, UR14, 0x1, UPT ;  /* 0x000000010e00988c */ /* 0x000fe4000bf05270 */
[----:B------:R-:W-:Y:S01]  /*68e0*/  ULOP3.LUT UR8, UR43, UR63, URZ, 0x3c, !UPT ;  /* 0x0000003f2b087292 */ /* 0x000fe2000f8e3cff */
[----:B------:R-:W-:Y:S02]  /*68f0*/  @!UP1 UMOV UR6, UR7 ;  /* 0x0000000700069c82 */ /* 0x000fe40008000000 */
[----:B------:R-:W-:Y:S01]  /*6900*/  @!UP1 UMOV UR4, UR9 ;  /* 0x0000000900049c82 */ /* 0x000fe20008000000 */
[----:B--2---:R-:W-:Y:S02]  /*6910*/  @!UP1 USHF.R.U32.HI UR6, URZ, UR10, UR6 ;  /* 0x0000000aff069299 */ /* 0x004fe40008011606 */
[----:B---3--:R-:W-:Y:S02]  /*6920*/  @!UP1 UISETP.NE.AND UP2, UPT, UR5, 0x1, UPT ;  /* 0x000000010500988c */ /* 0x008fe4000bf45270 */
[----:B------:R-:W-:Y:S01]  /*6930*/  @!UP1 USHF.R.U32.HI UR4, URZ, UR13, UR4 ;  /* 0x0000000dff049299 */ /* 0x000fe20008011604 */
[----:B------:R-:W-:Y:S01]  /*6940*/  @!P1 IMAD.IADD R0, R0, 0x1, -R4 ;  /* 0x0000000100009824 */ /* 0x000fe200078e0a04 */
[----:B------:R-:W-:Y:S01]  /*6950*/  @!UP1 USEL UR6, UR36, UR6, !UP0 ;  /* 0x0000000624069287 */ /* 0x000fe2000c000000 */
[----:B------:R-:W-:Y:S01]  /*6960*/  @!P1 IADD3 R7, PT, PT, R7, 0x1, RZ ;  /* 0x0000000107079810 */ /* 0x000fe20007ffe0ff */
[----:B------:R-:W-:Y:S02]  /*6970*/  @!UP1 USEL UR7, UR37, UR4, !UP2 ;  /* 0x0000000425079287 */ /* 0x000fe4000d000000 */
[----:B------:R-:W-:Y:S01]  /*6980*/  UISETP.GE.AND UP0, UPT, UR8, URZ, UPT ;  /* 0x000000ff0800728c */ /* 0x000fe2000bf06270 */
[----:B------:R-:W-:Y:S01]  /*6990*/  ISETP.GE.U32.AND P2, PT, R0, R4, PT ;  /* 0x000000040000720c */ /* 0x000fe20003f46070 */
[----:B------:R-:W-:Y:S01]  /*69a0*/  UISETP.NE.AND UP2, UPT, UR63, URZ, UPT ;  /* 0x000000ff3f00728c */ /* 0x000fe2000bf45270 */
[----:B------:R-:W-:Y:S01]  /*69b0*/  @P0 SHF.R.U32.HI R0, RZ, 0x10, R45 ;  /* 0x00000010ff000819 */ /* 0x000fe2000001162d */
[----:B------:R-:W-:Y:S02]  /*69c0*/  @!UP1 UIADD3 UR4, UPT, UPT, -UR7, UR6, URZ ;  /* 0x0000000607049290 */ /* 0x000fe4000fffe1ff */
[----:B------:R-:W-:Y:S01]  /*69d0*/  @!UP1 UIADD3 UR6, UPT, UPT, UR7, -UR6, URZ ;  /* 0x8000000607069290 */ /* 0x000fe2000fffe0ff */
[----:B------:R-:W-:Y:S01]  /*69e0*/  @P0 R2UR UR62, R0 ;  /* 0x00000000003e02ca */ /* 0x000fe200000e0000 */
[----:B------:R-:W-:Y:S01]  /*69f0*/  @!UP1 UIMAD UR37, UR4, UR5, UR37 ;  /* 0x00000005042592a4 */ /* 0x000fe2000f8e0225 */
[----:B------:R-:W-:Y:S01]  /*6a00*/  LOP3.LUT P0, RZ, R60, 0x1b0, RZ, 0xc0, !PT ;  /* 0x000001b03cff7812 */ /* 0x000fe2000780c0ff */
[----:B------:R-:W-:Y:S02]  /*6a10*/  UIADD3 UR4, UPT, UPT, -UR43, URZ, URZ ;  /* 0x000000ff2b047290 */ /* 0x000fe4000fffe1ff */
[----:B------:R-:W-:Y:S02]  /*6a20*/  @!UP1 UIMAD UR36, UR6, UR14, UR36 ;  /* 0x0000000e062492a4 */ /* 0x000fe4000f8e0224 */
[----:B------:R-:W-:Y:S01]  /*6a30*/  UIMAD UR5, UR52, UR4, UR20 ;  /* 0x00000004340572a4 */ /* 0x000fe2000f8e0214 */
[----:B------:R-:W-:Y:S03]  /*6a40*/  @P2 VIADD R7, R7, 0x1 ;  /* 0x0000000107072836 */ /* 0x000fe60000000000 */
[----:B------:R-:W-:Y:S02]  /*6a50*/  USHF.L.U32 UR51, UR5, 0x7, URZ ;  /* 0x0000000705337899 */ /* 0x000fe400080006ff */
[----:B------:R-:W-:Y:S11]  /*6a60*/  R2UR UR44, R7 ;  /* 0x00000000072c72ca */ /* 0x000ff600000e0000 */
[----:B------:R-:W-:Y:S02]  /*6a70*/  @!UPT UIADD3 URZ, UPT, UPT, URZ, URZ, URZ ;  /* 0x000000fffffff290 */ /* 0x000fe4000fffe0ff */
[----:B------:R-:W-:Y:S02]  /*6a80*/  @!UP0 UIADD3 UR44, UPT, UPT, -UR44, URZ, URZ ;  /* 0x000000ff2c2c8290 */ /* 0x000fe4000fffe1ff */
[----:B------:R-:W-:Y:S04]  /*6a90*/  @!UP2 ULOP3.LUT UR44, URZ, UR63, URZ, 0x33, !UPT ;  /* 0x0000003fff2ca292 */ /* 0x000fe8000f8e33ff */
[----:B------:R-:W-:Y:S04]  /*6aa0*/  UIADD3 UR4, UPT, UPT, -UR44, URZ, URZ ;  /* 0x000000ff2c047290 */ /* 0x000fe8000fffe1ff */
[----:B------:R-:W-:Y:S01]  /*6ab0*/  UIMAD UR43, UR63, UR4, UR43 ;  /* 0x000000043f2b72a4 */ /* 0x000fe2000f8e022b */
[----:B------:R-:W-:Y:S11]  /*6ac0*/  @!P0 BRA `(.L_x_92) ;  /* 0x00000000007c8947 */ /* 0x000ff60003800000 */
[----:B------:R-:W1:Y:S01]  /*6ad0*/  LDCU.64 UR8, c[0x4][0x80] ;  /* 0x01001000ff0877ac */ /* 0x000e620008000a00 */
[----:B------:R-:W-:Y:S01]  /*6ae0*/  MOV R16, 0x0 ;  /* 0x0000000000107802 */ /* 0x000fe20000000f00 */
[----:B------:R-:W-:Y:S02]  /*6af0*/  HFMA2 R12, -RZ, RZ, 0, 5.9604644775390625e-08 ;  /* 0x00000001ff0c7431 */ /* 0x000fe400000001ff */
[----:B------:R-:W-:Y:S01]  /*6b00*/  IMAD.MOV.U32 R8, RZ, RZ, 0x70 ;  /* 0x00000070ff087424 */ /* 0x000fe200078e00ff */
[----:B------:R2:W3:Y:S01]  /*6b10*/  LDC.64 R14, c[0x4][R16] ;  /* 0x01000000100e7b82 */ /* 0x0004e20000000a00 */
[----:B------:R-:W4:Y:S01]  /*6b20*/  LDCU.64 UR6, c[0x4][0x88] ;  /* 0x01001100ff0677ac */ /* 0x000f220008000a00 */
[----:B------:R-:W-:Y:S01]  /*6b30*/  IMAD.MOV.U32 R13, RZ, RZ, RZ ;  /* 0x000000ffff0d7224 */ /* 0x000fe200078e00ff */
[----:B------:R-:W2:Y:S01]  /*6b40*/  LDCU.64 UR4, c[0x4][0x8] ;  /* 0x01000100ff0477ac */ /* 0x000ea20008000a00 */
[----:B-1----:R-:W-:Y:S01]  /*6b50*/  MOV R5, UR9 ;  /* 0x0000000900057c02 */ /* 0x002fe20008000f00 */
[----:B------:R-:W-:Y:S01]  /*6b60*/  IMAD.U32 R4, RZ, RZ, UR8 ;  /* 0x00000008ff047e24 */ /* 0x000fe2000f8e00ff */
[----:B----4-:R-:W-:Y:S01]  /*6b70*/  MOV R7, UR7 ;  /* 0x0000000700077c02 */ /* 0x010fe20008000f00 */
[----:B------:R-:W-:Y:S01]  /*6b80*/  IMAD.U32 R6, RZ, RZ, UR6 ;  /* 0x00000006ff067e24 */ /* 0x000fe2000f8e00ff */
[----:B--2---:R-:W-:Y:S01]  /*6b90*/  MOV R11, UR5 ;  /* 0x00000005000b7c02 */ /* 0x004fe20008000f00 */
[----:B------:R-:W-:Y:S02]  /*6ba0*/  IMAD.U32 R10, RZ, RZ, UR4 ;  /* 0x00000004ff0a7e24 */ /* 0x000fe4000f8e00ff */
[----:B------:R-:W-:Y:S07]  /*6bb0*/  LEPC R20, `(.L_x_93) ;  /* 0x000000001014794e */ /* 0x000fee0000000000 */
[----:B---3-5:R-:W-:Y:S05]  /*6bc0*/  CALL.ABS.NOINC R14 ;  /* 0x000000000e007343 */ /* 0x028fea0003c00000 */
.L_x_93:
[----:B------:R-:W1:Y:S01]  /*6bd0*/  LDCU.64 UR8, c[0x4][0x80] ;  /* 0x01001000ff0877ac */ /* 0x000e620008000a00 */
[----:B------:R-:W2:Y:S01]  /*6be0*/  LDC.64 R16, c[0x4][R16] ;  /* 0x0100000010107b82 */ /* 0x000ea20000000a00 */
[----:B------:R-:W-:Y:S02]  /*6bf0*/  HFMA2 R12, -RZ, RZ, 0, 5.9604644775390625e-08 ;  /* 0x00000001ff0c7431 */ /* 0x000fe400000001ff */
[----:B------:R-:W-:Y:S02]  /*6c00*/  IMAD.MOV.U32 R8, RZ, RZ, 0x70 ;  /* 0x00000070ff087424 */ /* 0x000fe400078e00ff */
[----:B------:R-:W-:Y:S01]  /*6c10*/  IMAD.MOV.U32 R13, RZ, RZ, RZ ;  /* 0x000000ffff0d7224 */ /* 0x000fe200078e00ff */
[----:B------:R-:W3:Y:S01]  /*6c20*/  LDCU.64 UR6, c[0x4][0x88] ;  /* 0x01001100ff0677ac */ /* 0x000ee20008000a00 */
[----:B------:R-:W4:Y:S01]  /*6c30*/  LDCU.64 UR4, c[0x4][0x8] ;  /* 0x01000100ff0477ac */ /* 0x000f220008000a00 */
[----:B-1----:R-:W-:Y:S02]  /*6c40*/  MOV R4, UR8 ;  /* 0x0000000800047c02 */ /* 0x002fe40008000f00 */
[----:B------:R-:W-:Y:S02]  /*6c50*/  MOV R5, UR9 ;  /* 0x0000000900057c02 */ /* 0x000fe40008000f00 */
[----:B---3--:R-:W-:Y:S01]  /*6c60*/  MOV R7, UR7 ;  /* 0x0000000700077c02 */ /* 0x008fe20008000f00 */
[----:B------:R-:W-:Y:S01]  /*6c70*/  IMAD.U32 R6, RZ, RZ, UR6 ;  /* 0x00000006ff067e24 */ /* 0x000fe2000f8e00ff */
[----:B----4-:R-:W-:Y:S01]  /*6c80*/  MOV R11, UR5 ;  /* 0x00000005000b7c02 */ /* 0x010fe20008000f00 */
[----:B------:R-:W-:Y:S02]  /*6c90*/  IMAD.U32 R10, RZ, RZ, UR4 ;  /* 0x00000004ff0a7e24 */ /* 0x000fe4000f8e00ff */
[----:B------:R-:W-:Y:S07]  /*6ca0*/  LEPC R20, `(.L_x_92) ;  /* 0x000000001014794e */ /* 0x000fee0000000000 */
[----:B--2---:R-:W-:Y:S05]  /*6cb0*/  CALL.ABS.NOINC R16 ;  /* 0x0000000010007343 */ /* 0x004fea0003c00000 */
.L_x_92:
[----:B------:R-:W-:Y:S05]  /*6cc0*/  BSYNC.RECONVERGENT B6 ;  /* 0x0000000000067941 */ /* 0x000fea0003800200 */
.L_x_91:
[----:B------:R-:W-:Y:S02]  /*6cd0*/  R2UR UR6, R59 ;  /* 0x000000003b0672ca */ /* 0x000fe400000e0000 */
[----:B------:R-:W-:Y:S02]  /*6ce0*/  R2UR UR5, R58 ;  /* 0x000000003a0572ca */ /* 0x000fe400000e0000 */
[----:B------:R-:W-:Y:S02]  /*6cf0*/  R2UR UR4, R57 ;  /* 0x00000000390472ca */ /* 0x000fe400000e0000 */
[----:B------:R-:W-:Y:S02]  /*6d00*/  ISETP.NE.U32.AND P3, PT, R42, RZ, PT ;  /* 0x000000ff2a00720c */ /* 0x000fe40003f65070 */
[----:B------:R-:W-:Y:S02]  /*6d10*/  ISETP.NE.U32.AND P2, PT, RZ, UR54, PT ;  /* 0x00000036ff007c0c */ /* 0x000fe4000bf45070 */
[----:B------:R-:W-:Y:S02]  /*6d20*/  ISETP.NE.AND.EX P3, PT, R43, RZ, PT, P3 ;  /* 0x000000ff2b00720c */ /* 0x000fe40003f65330 */
[----:B------:R-:W-:Y:S01]  /*6d30*/  ISETP.NE.AND.EX P2, PT, RZ, UR55, PT, P2 ;  /* 0x00000037ff007c0c */ /* 0x000fe2000bf45320 */
[----:B------:R-:W-:Y:S02]  /*6d40*/  UISETP.NE.AND UP2, UPT, UR6, URZ, UPT ;  /* 0x000000ff0600728c */ /* 0x000fe4000bf45270 */
[----:B------:R-:W-:Y:S04]  /*6d50*/  UISETP.NE.U32.AND UP0, UPT, UR5, URZ, UPT ;  /* 0x000000ff0500728c */ /* 0x000fe8000bf05070 */
[----:B------:R-:W-:Y:S01]  /*6d60*/  UISETP.NE.AND.EX UP1, UPT, UR4, URZ, UPT, UP0 ;  /* 0x000000ff0400728c */ /* 0x000fe2000bf25300 */
[----:B------:R-:W-:Y:S01]  /*6d70*/  PLOP3.LUT P4, PT, PT, PT, UP2, 0x80, 0x8 ;  /* 0x000000000008781c */ /* 0x000fe20003f8f028 */
[----:B------:R-:W-:Y:S03]  /*6d80*/  UPLOP3.LUT UP0, UPT, UPT, UPT, UPT, 0x40, 0x4 ;  /* 0x000000000004789c */ /* 0x000fe60003f0e870 */
[----:B------:R-:W-:Y:S01]  /*6d90*/  P2R R64, PR, RZ, 0x10 ;  /* 0x00000010ff407803 */ /* 0x000fe20000000000 */
[----:B------:R-:W-:Y:S06]  /*6da0*/  @UP2 UPLOP3.LUT UP0, UPT, UPT, UPT, UP1, 0x80, 0x8 ;  /* 0x000000000008289c */ /* 0x000fec0003f0f010 */
[----:B------:R-:W-:Y:S01]  /*6db0*/  PLOP3.LUT P0, PT, PT, PT, UP0, 0x80, 0x8 ;  /* 0x000000000008781c */ /* 0x000fe20003f0f008 */
[----:B------:R-:W-:Y:S01]  /*6dc0*/  @!UPT UIADD3 URZ, UPT, UPT, URZ, URZ, URZ ;  /* 0x000000fffffff290 */ /* 0x000fe2000fffe0ff */
[----:B------:R-:W-:Y:S11]  /*6dd0*/  BRA.U !UP1, `(.L_x_94) ;  /* 0x0000000109407547 */ /* 0x000ff6000b800000 */
[----:B------:R-:W-:Y:S01]  /*6de0*/  UISETP.NE.U32.AND UP0, UPT, UR54, URZ, UPT ;  /* 0x000000ff3600728c */ /* 0x000fe2000bf05070 */
[----:B------:R-:W-:Y:S01]  /*6df0*/  R2UR UR6, R58 ;  /* 0x000000003a0672ca */ /* 0x000fe200000e0000 */
[----:B------:R-:W1:Y:S01]  /*6e00*/  LDCU.64 UR8, c[0x0][0x358] ;  /* 0x00006b00ff0877ac */ /* 0x000e620008000a00 */
[----:B------:R-:W-:Y:S02]  /*6e10*/  HFMA2 R55, -RZ, RZ, 0, 5.9604644775390625e-08 ;  /* 0x00000001ff377431 */ /* 0x000fe400000001ff */
[----:B------:R-:W-:Y:S01]  /*6e20*/  IMAD.MOV.U32 R0, RZ, RZ, 0x1 ;  /* 0x00000001ff007424 */ /* 0x000fe200078e00ff */
[----:B------:R-:W-:Y:S06]  /*6e30*/  UISETP.NE.AND.EX UP0, UPT, UR55, URZ, UPT, UP0 ;  /* 0x000000ff3700728c */ /* 0x000fec000bf05300 */
[----:B------:R-:W-:Y:S05]  /*6e40*/  PLOP3.LUT P1, PT, PT, PT, UP0, 0x80, 0x8 ;  /* 0x000000000008781c */ /* 0x000fea0003f2f008 */
[----:B------:R-:W2:Y:S01]  /*6e50*/  @UP0 LDCU.64 UR4, c[0x0][0x888] ;  /* 0x00011100ff0407ac */ /* 0x000ea20008000a00 */
[----:B------:R-:W-:Y:S07]  /*6e60*/  @UP0 UIMAD UR6, UR49, UR6, URZ ;  /* 0x00000006310602a4 */ /* 0x000fee000f8e02ff */
[----:B------:R-:W-:Y:S01]  /*6e70*/  @!P1 PRMT R55, R0, 0x7610, R55 ;  /* 0x0000761000379816 */ /* 0x000fe20000000037 */
[----:B--2---:R-:W-:Y:S06]  /*6e80*/  @UP0 UIMAD.WIDE UR4, UR6, 0x4, UR4 ;  /* 0x00000004060408a5 */ /* 0x004fec000f8e0204 */
[----:B------:R-:W-:Y:S02]  /*6e90*/  IMAD.U32 R4, RZ, RZ, UR4 ;  /* 0x00000004ff047e24 */ /* 0x000fe4000f8e00ff */
[----:B------:R-:W-:Y:S03]  /*6ea0*/  IMAD.U32 R5, RZ, RZ, UR5 ;  /* 0x00000005ff057e24 */ /* 0x000fe6000f8e00ff */
[----:B------:R-:W2:Y:S02]  /*6eb0*/  @!UP0 LDCU UR4, c[0x0][0x880] ;  /* 0x00011000ff0487ac */ /* 0x000ea40008000800 */
[----:B-1---5:R1:W5:Y:S02]  /*6ec0*/  @P1 LDG.E R27, desc[UR8][R4.64] ;  /* 0x00000008041b1981 */ /* 0x022364000c1e1900 */
[----:B-12---:R-:W-:Y:S02]  /*6ed0*/  @!P1 MOV R27, UR4 ;  /* 0x00000004001b9c02 */ /* 0x006fe40008000f00 */
.L_x_94:
[----:B------:R-:W-:Y:S05]  /*6ee0*/  @!P3 BRA `(.L_x_95) ;  /* 0x000000000024b947 */ /* 0x000fea0003800000 */
[----:B------:R-:W-:Y:S01]  /*6ef0*/  ISETP.NE.U32.AND P1, PT, R40, RZ, PT ;  /* 0x000000ff2800720c */ /* 0x000fe20003f25070 */
[----:B------:R-:W1:Y:S03]  /*6f00*/  LDCU.64 UR4, c[0x0][0x358] ;  /* 0x00006b00ff0477ac */ /* 0x000e660008000a00 */
[----:B------:R-:W-:Y:S11]  /*6f10*/  ISETP.NE.AND.EX P1, PT, R41, RZ, PT, P1 ;  /* 0x000000ff2900720c */ /* 0x000ff60003f25310 */
[----:B------:R-:W-:Y:S02]  /*6f20*/  @!UPT UIADD3 URZ, UPT, UPT, URZ, URZ, URZ ;  /* 0x000000fffffff290 */ /* 0x000fe4000fffe0ff */
[----:B------:R-:W2:Y:S01]  /*6f30*/  @P1 LDC.64 R4, c[0x0][0x8a8] ;  /* 0x00022a00ff041b82 */ /* 0x000ea20000000a00 */
[----:B------:R-:W-:Y:S04]  /*6f40*/  @P1 IMAD R0, R42, UR49, RZ ;  /* 0x000000312a001c24 */ /* 0x000fe8000f8e02ff */
[----:B--2---:R-:W-:Y:S05]  /*6f50*/  @P1 IMAD.WIDE R4, R0, 0x4, R4 ;  /* 0x0000000400041825 */ /* 0x004fea00078e0204 */
[----:B-1---5:R1:W5:Y:S02]  /*6f60*/  @P1 LDG.E R24, desc[UR4][R4.64] ;  /* 0x0000000404181981 */ /* 0x022364000c1e1900 */
[----:B-1----:R-:W2:Y:S02]  /*6f70*/  @!P1 LDC R24, c[0x0][0x8a0] ;  /* 0x00022800ff189b82 */ /* 0x002ea40000000800 */
.L_x_95:
[----:B-----5:R-:W-:Y:S01]  /*6f80*/  FSETP.NEU.AND P1, PT, R27, RZ, PT ;  /* 0x000000ff1b00720b */ /* 0x020fe20003f2d000 */
[----:B------:R-:W-:Y:S01]  /*6f90*/  IMAD.SHL.U32 R69, R53, 0x2, RZ ;  /* 0x0000000235457824 */ /* 0x000fe200078e00ff */
[----:B------:R-:W-:Y:S01]  /*6fa0*/  SEL R3, RZ, 0xffffffff, P2 ;  /* 0xffffffffff037807 */ /* 0x000fe20001000000 */
[----:B------:R-:W-:Y:S01]  /*6fb0*/  BSSY B1, `(.L_x_96) ;  /* 0x000002c000017945 */ /* 0x000fe20003800000 */
[----:B------:R-:W-:Y:S01]  /*6fc0*/  @P4 LOP3.LUT P2, RZ, R55, 0xff, RZ, 0xc0, !PT ;  /* 0x000000ff37ff4812 */ /* 0x000fe2000784c0ff */
[----:B------:R-:W-:Y:S01]  /*6fd0*/  VIADD R66, R69, UR48 ;  /* 0x0000003045427c36 */ /* 0x000fe20008000000 */
[----:B------:R-:W-:Y:S01]  /*6fe0*/  @P4 SEL R63, RZ, 0xffffffff, P1 ;  /* 0xffffffffff3f4807 */ /* 0x000fe20000800000 */
[----:B------:R-:W-:Y:S01]  /*6ff0*/  IMAD.MOV.U32 R70, RZ, RZ, 0x1 ;  /* 0x00000001ff467424 */ /* 0x000fe200078e00ff */
[----:B------:R-:W-:Y:S01]  /*7000*/  LOP3.LUT R52, R52, 0x1, RZ, 0x3c, !PT ;  /* 0x0000000134347812 */ /* 0x000fe200078e3cff */
[----:B------:R-:W-:Y:S01]  /*7010*/  IMAD.IADD R25, R23, 0x1, R2 ;  /* 0x0000000117197824 */ /* 0x000fe200078e0202 */
[----:B------:R-:W-:Y:S01]  /*7020*/  @P0 SEL R63, R3, R63, !P2 ;  /* 0x0000003f033f0207 */ /* 0x000fe20005000000 */
[----:B------:R-:W-:Y:S01]  /*7030*/  IMAD.MOV.U32 R68, RZ, RZ, RZ ;  /* 0x000000ffff447224 */ /* 0x000fe200078e00ff */
[----:B------:R-:W-:Y:S02]  /*7040*/  LEA R67, R22, UR48, 0x3 ;  /* 0x0000003016437c11 */ /* 0x000fe4000f8e18ff */
[----:B------:R-:W-:Y:S02]  /*7050*/  CS2R R38, SRZ ;  /* 0x0000000000267805 */ /* 0x000fe4000001ff00 */
[----:B------:R-:W-:Y:S02]  /*7060*/  @P4 LOP3.LUT R63, R63, 0x1, RZ, 0xc0, !PT ;  /* 0x000000013f3f4812 */ /* 0x000fe400078ec0ff */
[----:B------:R-:W-:Y:S02]  /*7070*/  CS2R R36, SRZ ;  /* 0x0000000000247805 */ /* 0x000fe4000001ff00 */
[----:B------:R-:W-:Y:S02]  /*7080*/  PLOP3.LUT P0, PT, PT, PT, UP1, 0x80, 0x8 ;  /* 0x000000000008781c */ /* 0x000fe40003f0f018 */
[----:B------:R-:W-:Y:S02]  /*7090*/  CS2R R30, SRZ ;  /* 0x00000000001e7805 */ /* 0x000fe4000001ff00 */
[----:B------:R-:W-:Y:S02]  /*70a0*/  ISETP.NE.U32.OR P5, PT, R63, 0x1, !P4 ;  /* 0x000000013f00780c */ /* 0x000fe400067a5470 */
[----:B------:R-:W-:Y:S02]  /*70b0*/  CS2R R28, SRZ ;  /* 0x00000000001c7805 */ /* 0x000fe4000001ff00 */
[----:B------:R-:W-:Y:S01]  /*70c0*/  LOP3.LUT P2, R62, R55, 0xff, RZ, 0xc0, !PT ;  /* 0x000000ff373e7812 */ /* 0x000fe2000784c0ff */
[----:B------:R-:W-:Y:S01]  /*70d0*/  IMAD.IADD R65, R61, 0x1, R66 ;  /* 0x000000013d417824 */ /* 0x000fe200078e0242 */
[----:B------:R-:W-:Y:S04]  /*70e0*/  SEL R71, RZ, 0xffffffff, P1 ;  /* 0xffffffffff477807 */ /* 0x000fe80000800000 */
[----:B------:R-:W-:Y:S03]  /*70f0*/  @P0 SEL R71, R3, R71, !P2 ;  /* 0x0000004703470207 */ /* 0x000fe60005000000 */
[----:B------:R-:W-:Y:S02]  /*7100*/  @P5 SHF.L.U32 R0, R52, 0x1f, RZ ;  /* 0x0000001f34005819 */ /* 0x000fe400000006ff */
[----:B------:R-:W-:Y:S02]  /*7110*/  LOP3.LUT R71, R71, 0x1, RZ, 0xc0, !PT ;  /* 0x0000000147477812 */ /* 0x000fe400078ec0ff */
[----:B------:R1:W3:Y:S02]  /*7120*/  @P5 SYNCS.PHASECHK.TRANS64.TRYWAIT P4, [UR48+0x110], R0 ;  /* 0x00011000ff0055a7 */ /* 0x0002e40008081130 */
[----:B-1----:R-:W-:Y:S04]  /*7130*/  SHF.L.U32 R0, R51, 0x1f, RZ ;  /* 0x0000001f33007819 */ /* 0x002fe800000006ff */
[----:B------:R1:W4:Y:S01]  /*7140*/  SYNCS.PHASECHK.TRANS64.TRYWAIT P3, [R67+URZ+0x170], R0 ;  /* 0x00017000430075a7 */ /* 0x00032200080611ff */
[----:B---3--:R-:W-:Y:S01]  /*7150*/  @P5 SEL R70, RZ, 0x1, !P4 ;  /* 0x00000001ff465807 */ /* 0x008fe20006000000 */
[----:B-1----:R-:W-:Y:S06]  /*7160*/  @!P5 BRA `(.L_x_97) ;  /* 0x000000000040d947 */ /* 0x002fec0003800000 */
[----:B------:R-:W-:Y:S01]  /*7170*/  ISETP.NE.AND P1, PT, R70, RZ, PT ;  /* 0x000000ff4600720c */ /* 0x000fe20003f25270 */
[----:B------:R-:W-:Y:S01]  /*7180*/  BSSY B0, `(.L_x_98) ;  /* 0x000000a000007945 */ /* 0x000fe20003800000 */
[----:B------:R-:W-:Y:S01]  /*7190*/  ISETP.NE.U32.AND P0, PT, R71, 0x1, PT ;  /* 0x000000014700780c */ /* 0x000fe20003f05070 */
[----:B------:R-:W-:Y:S01]  /*71a0*/  IMAD.MOV.U32 R38, RZ, RZ, RZ ;  /* 0x000000ffff267224 */ /* 0x000fe200078e00ff */
[----:B------:R-:W-:Y:S02]  /*71b0*/  CS2R R30, SRZ ;  /* 0x00000000001e7805 */ /* 0x000fe4000001ff00 */
[----:B------:R-:W-:Y:S02]  /*71c0*/  CS2R R28, SRZ ;  /* 0x00000000001c7805 */ /* 0x000fe4000001ff00 */
[----:B------:R-:W-:Y:S05]  /*71d0*/  CS2R R36, SRZ ;  /* 0x0000000000247805 */ /* 0x000fea000001ff00 */
[----:B------:R-:W-:Y:S05]  /*71e0*/  @P1 BRA `(.L_x_99) ;  /* 0x00000000000c1947 */ /* 0x000fea0003800000 */
[----:B------:R-:W-:Y:S04]  /*71f0*/  SHF.L.U32 R3, R52, 0x1f, RZ ;  /* 0x0000001f34037819 */ /* 0x000fe800000006ff */
[----:B------:R-:W1:Y:S02]  /*7200*/  SYNCS.PHASECHK.TRANS64.TRYWAIT P1, [UR48+0x110], R3 ;  /* 0x00011003ff0075a7 */ /* 0x000e640008021130 */
[----:B-1----:R-:W-:Y:S05]  /*7210*/  @!P1 BRA `(.L_x_100) ;  /* 0x0000003000689947 */ /* 0x002fea0003800000 */
.L_x_99:
[----:B------:R-:W-:Y:S05]  /*7220*/  BSYNC B0 ;  /* 0x0000000000007941 */ /* 0x000fea0003800000 */
.L_x_98:
[----:B------:R-:W-:Y:S05]  /*7230*/  @P0 WARPSYNC.ALL ;  /* 0x0000000000000948 */ /* 0x000fea0003800000 */
[----:B------:R3:W1:Y:S01]  /*7240*/  @P0 LDSM.16.M88.4 R28, [R69+UR48+0x200] ;  /* 0x00020030451c083b */ /* 0x0006620008000200 */
[----:B------:R-:W-:Y:S03]  /*7250*/  HFMA2 R68, -RZ, RZ, 0, 5.9604644775390625e-08 ;  /* 0x00000001ff447431 */ /* 0x000fe600000001ff */
[----:B------:R3:W1:Y:S02]  /*7260*/  @P0 LDSM.16.M88.4 R36, [R65+0x200] ;  /* 0x000200004124083b */ /* 0x0006640000000200 */
.L_x_97:
[----:B------:R-:W-:Y:S05]  /*7270*/  BSYNC B1 ;  /* 0x0000000000017941 */ /* 0x000fea0003800000 */
.L_x_96:
[----:B-1----:R-:W-:Y:S04]  /*7280*/  SHF.R.U32.HI R2, RZ, 0x15, R25 ;  /* 0x00000015ff027819 */ /* 0x002fe80000011619 */
[----:B------:R-:W-:Y:S01]  /*7290*/  LOP3.LUT P0, RZ, R2, 0x3, R56, 0x48, !PT ;  /* 0x0000000302ff7812 */ /* 0x000fe20007804838 */
[----:B------:R-:W-:Y:S01]  /*72a0*/  @!UPT UIADD3 URZ, UPT, UPT, URZ, URZ, URZ ;  /* 0x000000fffffff290 */ /* 0x000fe2000fffe0ff */
[----:B----4-:R-:W-:Y:S11]  /*72b0*/  @P3 BRA `(.L_x_101) ;  /* 0x0000000000083947 */ /* 0x010ff60003800000 */
[----:B------:R-:W1:Y:S02]  /*72c0*/  SYNCS.PHASECHK.TRANS64.TRYWAIT P1, [R67+URZ+0x170], R0 ;  /* 0x00017000430075a7 */ /* 0x000e6400080211ff */
[----:B-1----:R-:W-:Y:S05]  /*72d0*/  @!P1 BRA `(.L_x_102) ;  /* 0x0000003000509947 */ /* 0x002fea0003800000 */
.L_x_101:
[----:B------:R-:W-:Y:S05]  /*72e0*/  @!P0 BRA `(.L_x_103) ;  /* 0x0000000000408947 */ /* 0x000fea0003800000 */
[----:B------:R-:W4:Y:S01]  /*72f0*/  LDCU.64 UR8, c[0x4][0x70] ;  /* 0x01000e00ff0877ac */ /* 0x000f220008000a00 */
[----:B------:R-:W-:Y:S01]  /*7300*/  MOV R3, 0x0 ;  /* 0x0000000000037802 */ /* 0x000fe20000000f00 */
[----:B------:R-:W-:Y:S02]  /*7310*/  HFMA2 R12, -RZ, RZ, 0, 5.9604644775390625e-08 ;  /* 0x00000001ff0c7431 */ /* 0x000fe400000001ff */
[----:B------:R-:W-:Y:S02]  /*7320*/  IMAD.MOV.U32 R8, RZ, RZ, 0x192 ;  /* 0x00000192ff087424 */ /* 0x000fe400078e00ff */
[----:B------:R-:W-:Y:S01]  /*7330*/  IMAD.MOV.U32 R13, RZ, RZ, RZ ;  /* 0x000000ffff0d7224 */ /* 0x000fe200078e00ff */
[----:B------:R-:W5:Y:S01]  /*7340*/  LDCU.64 UR6, c[0x4][0x78] ;  /* 0x01000f00ff0677ac */ /* 0x000f620008000a00 */
[----:B------:R-:W1:Y:S01]  /*7350*/  LDC.64 R2, c[0x4][R3] ;  /* 0x0100000003027b82 */ /* 0x000e620000000a00 */
[----:B------:R-:W2:Y:S01]  /*7360*/  LDCU.64 UR4, c[0x4][0x10] ;  /* 0x01000200ff0477ac */ /* 0x000ea20008000a00 */
[----:B----4-:R-:W-:Y:S01]  /*7370*/  MOV R5, UR9 ;  /* 0x0000000900057c02 */ /* 0x010fe20008000f00 */
[----:B------:R-:W-:Y:S01]  /*7380*/  IMAD.U32 R4, RZ, RZ, UR8 ;  /* 0x00000008ff047e24 */ /* 0x000fe2000f8e00ff */
[----:B-----5:R-:W-:Y:S01]  /*7390*/  MOV R7, UR7 ;  /* 0x0000000700077c02 */ /* 0x020fe20008000f00 */
[----:B------:R-:W-:Y:S01]  /*73a0*/  IMAD.U32 R6, RZ, RZ, UR6 ;  /* 0x00000006ff067e24 */ /* 0x000fe2000f8e00ff */
[----:B--2---:R-:W-:Y:S01]  /*73b0*/  MOV R11, UR5 ;  /* 0x00000005000b7c02 */ /* 0x004fe20008000f00 */
[----:B------:R-:W-:Y:S02]  /*73c0*/  IMAD.U32 R10, RZ, RZ, UR4 ;  /* 0x00000004ff0a7e24 */ /* 0x000fe4000f8e00ff */
[----:B------:R-:W-:Y:S07]  /*73d0*/  LEPC R20, `(.L_x_103) ;  /* 0x000000001014794e */ /* 0x000fee0000000000 */
[----:B-1-3--:R-:W-:Y:S05]  /*73e0*/  CALL.ABS.NOINC R2 ;  /* 0x0000000002007343 */ /* 0x00afea0003c00000 */
.L_x_103:
[C---:B------:R-:W-:Y:S01]  /*73f0*/  SHF.L.U32 R20, R28.reuse, 0x10, RZ ;  /* 0x000000101c147819 */ /* 0x040fe200000006ff */
[----:B------:R-:W-:Y:S05]  /*7400*/  WARPSYNC.ALL ;  /* 0x0000000000007948 */ /* 0x000fea0003800000 */
[----:B------:R-:W-:Y:S01]  /*7410*/  R2UR UR4, R25 ;  /* 0x00000000190472ca */ /* 0x000fe200000e0000 */
[----:B------:R-:W-:Y:S01]  /*7420*/  BSSY.RECONVERGENT B0, `(.L_x_104) ;  /* 0x0000050000007945 */ /* 0x000fe20003800200 */
[----:B------:R-:W-:Y:S02]  /*7430*/  LOP3.LUT R21, R28, 0xffff0000, RZ, 0xc0, !PT ;  /* 0xffff00001c157812 */ /* 0x000fe400078ec0ff */
[----:B------:R-:W-:Y:S02]  /*7440*/  SHF.L.U32 R26, R29, 0x10, RZ ;  /* 0x000000101d1a7819 */ /* 0x000fe400000006ff */
[----:B------:R-:W-:Y:S02]  /*7450*/  ISETP.NE.AND P1, PT, R54, RZ, PT ;  /* 0x000000ff3600720c */ /* 0x000fe40003f25270 */
[----:B------:R-:W-:Y:S04]  /*7460*/  ISETP.NE.AND P6, PT, R64, RZ, PT ;  /* 0x000000ff4000720c */ /* 0x000fe80003fc5270 */
[----:B------:R-:W-:Y:S01]  /*7470*/  ISETP.NE.U32.OR P0, PT, R63, 0x1, !P6 ;  /* 0x000000013f00780c */ /* 0x000fe20007705470 */
[----:B------:R-:W1:Y:S02]  /*7480*/  LDTM.16dp256bit.x4 R4, tmem[UR4] ;  /* 0x00000004000479ee */ /* 0x000e640008120000 */
[C---:B-12---:R-:W-:Y:S01]  /*7490*/  FMUL R0, R24.reuse, R4 ;  /* 0x0000000418007220 */ /* 0x046fe20000400000 */
[C---:B------:R-:W-:Y:S01]  /*74a0*/  FMUL R4, R24.reuse, R8 ;  /* 0x0000000818047220 */ /* 0x040fe20000400000 */
[C---:B------:R-:W-:Y:S01]  /*74b0*/  FMUL R8, R24.reuse, R12 ;  /* 0x0000000c18087220 */ /* 0x040fe20000400000 */
[C---:B------:R-:W-:Y:S01]  /*74c0*/  FMUL R2, R24.reuse, R5 ;  /* 0x0000000518027220 */ /* 0x040fe20000400000 */
[C---:B------:R-:W-:Y:S01]  /*74d0*/  FMUL R12, R24.reuse, R16 ;  /* 0x00000010180c7220 */ /* 0x040fe20000400000 */
[----:B------:R-:W-:Y:S01]  /*74e0*/  LOP3.LUT R16, R29, 0xffff0000, RZ, 0xc0, !PT ;  /* 0xffff00001d107812 */ /* 0x000fe200078ec0ff */
[C---:B------:R-:W-:Y:S01]  /*74f0*/  FMUL R3, R24.reuse, R6 ;  /* 0x0000000618037220 */ /* 0x040fe20000400000 */
[C---:B------:R-:W-:Y:S01]  /*7500*/  FMUL R7, R24.reuse, R7 ;  /* 0x0000000718077220 */ /* 0x040fe20000400000 */
[C---:B------:R-:W-:Y:S01]  /*7510*/  FFMA R0, R27.reuse, R20, R0 ;  /* 0x000000141b007223 */ /* 0x040fe20000000000 */
[C---:B------:R-:W-:Y:S01]  /*7520*/  FFMA R2, R27.reuse, R21, R2 ;  /* 0x000000151b027223 */ /* 0x040fe20000000002 */
[C---:B------:R-:W-:Y:S01]  /*7530*/  FMUL R5, R24.reuse, R9 ;  /* 0x0000000918057220 */ /* 0x040fe20000400000 */
[C---:B------:R-:W-:Y:S01]  /*7540*/  FFMA R3, R27.reuse, R26, R3 ;  /* 0x0000001a1b037223 */ /* 0x040fe20000000003 */
[----:B------:R-:W-:Y:S01]  /*7550*/  FMUL R9, R24, R13 ;  /* 0x0000000d18097220 */ /* 0x000fe20000400000 */
[----:B------:R-:W-:Y:S01]  /*7560*/  FFMA R7, R27, R16, R7 ;  /* 0x000000101b077223 */ /* 0x000fe20000000007 */
[----:B------:R-:W-:Y:S01]  /*7570*/  LOP3.LUT R16, R30, 0xffff0000, RZ, 0xc0, !PT ;  /* 0xffff00001e107812 */ /* 0x000fe200078ec0ff */
[----:B------:R-:W-:Y:S01]  /*7580*/  FMUL R6, R24, R10 ;  /* 0x0000000a18067220 */ /* 0x000fe20000400000 */
[----:B------:R-:W-:Y:S01]  /*7590*/  F2FP.BF16.F32.PACK_AB R32, R2, R0 ;  /* 0x000000000220723e */ /* 0x000fe200000010ff */
[----:B------:R-:W-:Y:S01]  /*75a0*/  FMUL R13, R24, R17 ;  /* 0x00000011180d7220 */ /* 0x000fe20000400000 */
[----:B------:R-:W-:Y:S01]  /*75b0*/  SHF.L.U32 R17, R30, 0x10, RZ ;  /* 0x000000101e117819 */ /* 0x000fe200000006ff */
[C---:B------:R-:W-:Y:S01]  /*75c0*/  FMUL R10, R24.reuse, R14 ;  /* 0x0000000e180a7220 */ /* 0x040fe20000400000 */
[C---:B------:R-:W-:Y:S01]  /*75d0*/  LOP3.LUT R0, R31.reuse, 0xffff0000, RZ, 0xc0, !PT ;  /* 0xffff00001f007812 */ /* 0x040fe200078ec0ff */
[----:B------:R-:W-:Y:S01]  /*75e0*/  FMUL R14, R24, R18 ;  /* 0x00000012180e7220 */ /* 0x000fe20000400000 */
[----:B------:R-:W-:Y:S01]  /*75f0*/  SHF.L.U32 R18, R31, 0x10, RZ ;  /* 0x000000101f127819 */ /* 0x000fe200000006ff */
[----:B------:R-:W-:Y:S01]  /*7600*/  FFMA R4, R27, R17, R4 ;  /* 0x000000111b047223 */ /* 0x000fe20000000004 */
[----:B------:R-:W-:Y:S01]  /*7610*/  F2FP.BF16.F32.PACK_AB R33, R7, R3 ;  /* 0x000000030721723e */ /* 0x000fe200000010ff */
[C---:B------:R-:W-:Y:S01]  /*7620*/  FFMA R5, R27.reuse, R16, R5 ;  /* 0x000000101b057223 */ /* 0x040fe20000000005 */
[----:B------:R-:W-:Y:S01]  /*7630*/  SHF.L.U32 R2, R36, 0x10, RZ ;  /* 0x0000001024027819 */ /* 0x000fe200000006ff */
[----:B------:R-:W-:Y:S01]  /*7640*/  FMUL R11, R24, R11 ;  /* 0x0000000b180b7220 */ /* 0x000fe20000400000 */
[----:B------:R-:W-:Y:S01]  /*7650*/  LOP3.LUT R3, R36, 0xffff0000, RZ, 0xc0, !PT ;  /* 0xffff000024037812 */ /* 0x000fe200078ec0ff */
[----:B------:R-:W-:Y:S01]  /*7660*/  FFMA R6, R27, R18, R6 ;  /* 0x000000121b067223 */ /* 0x000fe20000000006 */
[----:B------:R-:W-:Y:S01]  /*7670*/  SHF.L.U32 R7, R37, 0x10, RZ ;  /* 0x0000001025077819 */ /* 0x000fe200000006ff */
[----:B------:R-:W-:Y:S01]  /*7680*/  FFMA R11, R27, R0, R11 ;  /* 0x000000001b0b7223 */ /* 0x000fe2000000000b */
[----:B------:R-:W-:Y:S01]  /*7690*/  LOP3.LUT R0, R37, 0xffff0000, RZ, 0xc0, !PT ;  /* 0xffff000025007812 */ /* 0x000fe200078ec0ff */
[C---:B------:R-:W-:Y:S01]  /*76a0*/  FFMA R8, R27.reuse, R2, R8 ;  /* 0x000000021b087223 */ /* 0x040fe20000000008 */
[C---:B------:R-:W-:Y:S01]  /*76b0*/  FFMA R9, R27.reuse, R3, R9 ;  /* 0x000000031b097223 */ /* 0x040fe20000000009 */
[----:B------:R-:W-:Y:S01]  /*76c0*/  FMUL R15, R24, R15 ;  /* 0x0000000f180f7220 */ /* 0x000fe20000400000 */
[C---:B------:R-:W-:Y:S01]  /*76d0*/  SHF.L.U32 R2, R38.reuse, 0x10, RZ ;  /* 0x0000001026027819 */ /* 0x040fe200000006ff */
[----:B------:R-:W-:Y:S01]  /*76e0*/  FFMA R10, R27, R7, R10 ;  /* 0x000000071b0a7223 */ /* 0x000fe2000000000a */
[----:B------:R-:W-:Y:S01]  /*76f0*/  F2FP.BF16.F32.PACK_AB R34, R5, R4 ;  /* 0x000000040522723e */ /* 0x000fe200000010ff */
[----:B------:R-:W-:Y:S01]  /*7700*/  FFMA R15, R27, R0, R15 ;  /* 0x000000001b0f7223 */ /* 0x000fe2000000000f */
[----:B------:R-:W-:Y:S01]  /*7710*/  LOP3.LUT R3, R38, 0xffff0000, RZ, 0xc0, !PT ;  /* 0xffff000026037812 */ /* 0x000fe200078ec0ff */
[----:B------:R-:W-:Y:S01]  /*7720*/  FMUL R19, R24, R19 ;  /* 0x0000001318137220 */ /* 0x000fe20000400000 */
[----:B------:R-:W-:Y:S01]  /*7730*/  SHF.L.U32 R4, R39, 0x10, RZ ;  /* 0x0000001027047819 */ /* 0x000fe200000006ff */
[----:B------:R-:W-:Y:S01]  /*7740*/  FFMA R12, R27, R2, R12 ;  /* 0x000000021b0c7223 */ /* 0x000fe2000000000c */
[----:B------:R-:W-:Y:S01]  /*7750*/  LOP3.LUT R5, R39, 0xffff0000, RZ, 0xc0, !PT ;  /* 0xffff000027057812 */ /* 0x000fe200078ec0ff */
[----:B------:R-:W-:Y:S01]  /*7760*/  FFMA R13, R27, R3, R13 ;  /* 0x000000031b0d7223 */ /* 0x000fe2000000000d */
[----:B------:R-:W-:Y:S01]  /*7770*/  F2FP.BF16.F32.PACK_AB R35, R11, R6 ;  /* 0x000000060b23723e */ /* 0x000fe200000010ff */
[----:B------:R-:W-:Y:S01]  /*7780*/  FFMA R14, R27, R4, R14 ;  /* 0x000000041b0e7223 */ /* 0x000fe2000000000e */
[----:B------:R-:W-:Y:S01]  /*7790*/  F2FP.BF16.F32.PACK_AB R8, R9, R8 ;  /* 0x000000080908723e */ /* 0x000fe200000010ff */
[----:B------:R-:W-:Y:S01]  /*77a0*/  FFMA R19, R27, R5, R19 ;  /* 0x000000051b137223 */ /* 0x000fe20000000013 */
[----:B------:R-:W-:Y:S01]  /*77b0*/  F2FP.BF16.F32.PACK_AB R9, R15, R10 ;  /* 0x0000000a0f09723e */ /* 0x000fe200000010ff */
[----:B------:R1:W-:Y:S01]  /*77c0*/  STSM.16.M88.4 [R66+0x200], R32 ;  /* 0x0002002042007844 */ /* 0x0003e20000000200 */
[----:B------:R-:W-:Y:S02]  /*77d0*/  F2FP.BF16.F32.PACK_AB R10, R13, R12 ;  /* 0x0000000c0d0a723e */ /* 0x000fe400000010ff */
[----:B------:R-:W-:Y:S05]  /*77e0*/  F2FP.BF16.F32.PACK_AB R11, R19, R14 ;  /* 0x0000000e130b723e */ /* 0x000fea00000010ff */
[----:B------:R1:W-:Y:S01]  /*77f0*/  STSM.16.M88.4 [R65+0x200], R8 ;  /* 0x0002000841007844 */ /* 0x0003e20000000200 */
[----:B------:R-:W-:Y:S01]  /*7800*/  @!PT LDS RZ, [RZ] ;  /* 0x00000000fffff984 */ /* 0x000fe20000000800 */
[----:B------:R-:W-:Y:S01]  /*7810*/  @!PT LDS RZ, [RZ] ;  /* 0x00000000fffff984 */ /* 0x000fe20000000800 */
[----:B------:R-:W-:Y:S01]  /*7820*/  @!PT LDS RZ, [RZ] ;  /* 0x00000000fffff984 */ /* 0x000fe20000000800 */
[----:B------:R-:W-:Y:S01]  /*7830*/  @!PT LDS RZ, [RZ] ;  /* 0x00000000fffff984 */ /* 0x000fe20000000800 */
[----:B------:R2:W-:Y:S07]  /*7840*/  MEMBAR.ALL.CTA ;  /* 0x0000000000007992 */ /* 0x0005ee0000008000 */
[----:B--2---:R-:W2:Y:S02]  /*7850*/  FENCE.VIEW.ASYNC.S ;  /* 0x00000000000073c6 */ /* 0x004ea40000000000 */
[----:B--2---:R-:W-:Y:S06]  /*7860*/  BAR.SYNC.DEFER_BLOCKING 0x1, 0x80 ;  /* 0x0042000000007b1d */ /* 0x004fec0000010000 */
[----:B------:R-:W-:Y:S05]  /*7870*/  @P1 BRA `(.L_x_105) ;  /* 0x0000000000281947 */ /* 0x000fea0003800000 */
[----:B------:R-:W2:Y:S01]  /*7880*/  LDCU.64 UR6, c[0x0][0x348] ;  /* 0x00006900ff0677ac */ /* 0x000ea20008000a00 */
[----:B------:R-:W-:Y:S01]  /*7890*/  UIADD3 UR4, UPT, UPT, UR48, 0x200, URZ ;  /* 0x0000020030047890 */ /* 0x000fe2000fffe0ff */
[----:B------:R-:W-:Y:S05]  /*78a0*/  UMOV UR41, UR51 ;  /* 0x0000003300297c82 */ /* 0x000fea0008000000 */
[----:B------:R-:W-:Y:S04]  /*78b0*/  MOV R60, UR4 ;  /* 0x00000004003c7c02 */ /* 0x000fe80008000f00 */
[----:B------:R-:W-:Y:S01]  /*78c0*/  R2UR UR40, R60 ;  /* 0x000000003c2872ca */ /* 0x000fe200000e0000 */
[----:B--2---:R-:W-:Y:S04]  /*78d0*/  UIADD3 UR4, UP0, UPT, UR6, 0x680, URZ ;  /* 0x0000068006047890 */ /* 0x004fe8000ff1e0ff */
[----:B------:R-:W-:Y:S09]  /*78e0*/  UIADD3.X UR5, UPT, UPT, URZ, UR7, URZ, UP0, !UPT ;  /* 0x00000007ff057290 */ /* 0x000ff200087fe4ff */
[----:B------:R2:W-:Y:S01]  /*78f0*/  UTMASTG.4D [UR40], [UR4] ;  /* 0x00000028040073b5 */ /* 0x0005e20008018000 */
[----:B------:R0:W-:Y:S01]  /*7900*/  UTMACMDFLUSH ;  /* 0x00000000000079b7 */ /* 0x0001e20000000000 */
[----:B--2---:R-:W-:Y:S04]  /*7910*/  DEPBAR.LE SB0, 0x1 ;  /* 0x000080400000791a */ /* 0x004fe80000000000 */
.L_x_105:
[----:B------:R-:W-:Y:S05]  /*7920*/  BSYNC.RECONVERGENT B0 ;  /* 0x0000000000007941 */ /* 0x000fea0003800200 */
.L_x_104:
[----:B------:R-:W-:Y:S01]  /*7930*/  BAR.SYNC.DEFER_BLOCKING 0x1, 0x80 ;  /* 0x0042000000007b1d */ /* 0x000fe20000010000 */
[----:B------:R-:W-:Y:S01]  /*7940*/  LEA R4, R68, UR48, 0x3 ;  /* 0x0000003044047c11 */ /* 0x000fe2000f8e18ff */
[----:B------:R-:W-:Y:S01]  /*7950*/  UISETP.NE.AND UP0, UPT, UR53, URZ, UPT ;  /* 0x000000ff3500728c */ /* 0x000fe2000bf05270 */
[----:B------:R-:W-:Y:S08]  /*7960*/  @P0 SHF.L.U32 R3, R52, 0x1f, RZ ;  /* 0x0000001f34030819 */ /* 0x000ff000000006ff */
[----:B------:R-:W-:Y:S05]  /*7970*/  BRA.U !UP0, `(.L_x_106) ;  /* 0x0000000108287547 */ /* 0x000fea000b800000 */
[----:B------:R-:W2:Y:S01]  /*7980*/  S2R R0, SR_CgaCtaId ;  /* 0x0000000000007919 */ /* 0x000ea20000008800 */
[----:B------:R-:W-:Y:S01]  /*7990*/  ISETP.NE.U32.OR P1, PT, R63, 0x1, !P6 ;  /* 0x000000013f00780c */ /* 0x000fe20007725470 */
[----:B------:R-:W-:Y:S01]  /*79a0*/  IMAD.U32 R2, RZ, RZ, UR50 ;  /* 0x00000032ff027e24 */ /* 0x000fe2000f8e00ff */
[----:B------:R-:W-:Y:S04]  /*79b0*/  UIADD3 UR4, UPT, UPT, UR50, 0x1, URZ ;  /* 0x0000000132047890 */ /* 0x000fe8000fffe0ff */
[----:B------:R-:W-:Y:S04]  /*79c0*/  UISETP.NE.AND UP0, UPT, UR4, 0x4, UPT ;  /* 0x000000040400788c */ /* 0x000fe8000bf05270 */
[----:B------:R-:W-:Y:S03]  /*79d0*/  USEL UR50, UR4, URZ, UP0 ;  /* 0x000000ff04327287 */ /* 0x000fe60008000000 */
[----:B------:R-:W-:Y:S05]  /*79e0*/  @P1 LEA R2, R2, UR48, 0x3 ;  /* 0x0000003002021c11 */ /* 0x000fea000f8e18ff */
[----:B------:R-:W-:Y:S05]  /*79f0*/  @P1 VIADD R2, R2, 0x130 ;  /* 0x0000013002021836 */ /* 0x000fea0000000000 */
[----:B--2---:R-:W-:Y:S04]  /*7a00*/  @P1 PRMT R0, R0, 0x654, R2 ;  /* 0x0000065400001816 */ /* 0x004fe80000000002 */
[----:B------:R2:W-:Y:S03]  /*7a10*/  @P1 SYNCS.ARRIVE.TRANS64.RED.A1T0 RZ, [R0+URZ], RZ ;  /* 0x000000ff00ff19a7 */ /* 0x0005e600081004ff */
.L_x_106:
[----:B------:R-:W4:Y:S01]  /*7a20*/  @P0 SYNCS.PHASECHK.TRANS64.TRYWAIT P1, [R4+URZ+0x110], R3 ;  /* 0x00011003040005a7 */ /* 0x000f2200080211ff */
[----:B------:R-:W-:Y:S01]  /*7a30*/  BSSY B1, `(.L_x_107) ;  /* 0x0000012000017945 */ /* 0x000fe20003800000 */
[----:B----4-:R-:W-:Y:S03]  /*7a40*/  @P0 SEL R70, RZ, 0x1, !P1 ;  /* 0x00000001ff460807 */ /* 0x010fe60004800000 */
[----:B------:R-:W-:Y:S05]  /*7a50*/  @!P0 BRA `(.L_x_108) ;  /* 0x00000000003c8947 */ /* 0x000fea0003800000 */
[----:B------:R-:W-:Y:S01]  /*7a60*/  ISETP.NE.U32.AND P0, PT, R71, 0x1, PT ;  /* 0x000000014700780c */ /* 0x000fe20003f05070 */
[----:B------:R-:W-:Y:S01]  /*7a70*/  BSSY B0, `(.L_x_109) ;  /* 0x0000008000007945 */ /* 0x000fe20003800000 */
[----:B------:R-:W-:Y:S11]  /*7a80*/  ISETP.NE.AND P1, PT, R70, RZ, PT ;  /* 0x000000ff4600720c */ /* 0x000ff60003f25270 */
[----:B------:R-:W-:Y:S04]  /*7a90*/  @P0 IMAD R3, R68, 0x1000, R69 ;  /* 0x0000100044030824 */ /* 0x000fe800078e0245 */
[----:B------:R-:W-:Y:S01]  /*7aa0*/  @P0 VIADD R2, R3, UR48 ;  /* 0x0000003003020c36 */ /* 0x000fe20008000000 */
[----:B------:R-:W-:Y:S06]  /*7ab0*/  @P1 BRA `(.L_x_110) ;  /* 0x00000000000c1947 */ /* 0x000fec0003800000 */
[----:B--2---:R-:W-:Y:S04]  /*7ac0*/  SHF.L.U32 R0, R52, 0x1f, RZ ;  /* 0x0000001f34007819 */ /* 0x004fe800000006ff */
[----:B------:R-:W2:Y:S02]  /*7ad0*/  SYNCS.PHASECHK.TRANS64.TRYWAIT P1, [R4+URZ+0x110], R0 ;  /* 0x00011000040075a7 */ /* 0x000ea400080211ff */
[----:B--2---:R-:W-:Y:S05]  /*7ae0*/  @!P1 BRA `(.L_x_111) ;  /* 0x0000002800609947 */ /* 0x004fea0003800000 */
.L_x_110:
[----:B------:R-:W-:Y:S05]  /*7af0*/  BSYNC B0 ;  /* 0x0000000000007941 */ /* 0x000fea0003800000 */
.L_x_109:
[----:B------:R-:W-:Y:S01]  /*7b00*/  @P0 IADD3 R2, PT, PT, R61, R2, RZ ;  /* 0x000000023d020210 */ /* 0x000fe20007ffe0ff */
[----:B------:R-:W-:Y:S05]  /*7b10*/  @P0 WARPSYNC.ALL ;  /* 0x0000000000000948 */ /* 0x000fea0003800000 */
[----:B------:R4:W1:Y:S01]  /*7b20*/  @P0 LDSM.16.M88.4 R28, [R3+UR48+0x200] ;  /* 0x00020030031c083b */ /* 0x0008620008000200 */
[----:B------:R-:W-:Y:S03]  /*7b30*/  IADD3 R68, PT, PT, R68, 0x1, RZ ;  /* 0x0000000144447810 */ /* 0x000fe60007ffe0ff */
[----:B------:R4:W1:Y:S04]  /*7b40*/  @P0 LDSM.16.M88.4 R36, [R2+0x200] ;  /* 0x000200000224083b */ /* 0x0008680000000200 */
.L_x_108:
[----:B------:R-:W-:Y:S05]  /*7b50*/  BSYNC B1 ;  /* 0x0000000000017941 */ /* 0x000fea0003800000 */
.L_x_107:
[----:B--2---:R-:W-:Y:S05]  /*7b60*/  VIADD R0, R25, 0x20 ;  /* 0x0000002019007836 */ /* 0x004fea0000000000 */
[----:B------:R-:W-:Y:S04]  /*7b70*/  SHF.R.U32.HI R0, RZ, 0x15, R0 ;  /* 0x00000015ff007819 */ /* 0x000fe80000011600 */
[----:B------:R-:W-:Y:S11]  /*7b80*/  LOP3.LUT P0, RZ, R0, 0x3, R56, 0x48, !PT ;  /* 0x0000000300ff7812 */ /* 0x000ff60007804838 */
[----:B------:R-:W-:Y:S02]  /*7b90*/  @!UPT UIADD3 URZ, UPT, UPT, URZ, URZ, URZ ;  /* 0x000000fffffff290 */ /* 0x000fe4000fffe0ff */
[----:B------:R-:W-:Y:S05]  /*7ba0*/  @!P0 BRA `(.L_x_112) ;  /* 0x0000000000408947 */ /* 0x000fea0003800000 */
[----:B------:R-:W2:Y:S01]  /*7bb0*/  LDCU.64 UR8, c[0x4][0x70] ;  /* 0x01000e00ff0877ac */ /* 0x000ea20008000a00 */
[----:B----4-:R-:W-:Y:S01]  /*7bc0*/  MOV R3, 0x0 ;  /* 0x0000000000037802 */ /* 0x010fe20000000f00 */
[----:B------:R-:W-:Y:S02]  /*7bd0*/  HFMA2 R12, -RZ, RZ, 0, 5.9604644775390625e-08 ;  /* 0x00000001ff0c7431 */ /* 0x000fe400000001ff */
[----:B-1----:R-:W-:Y:S02]  /*7be0*/  IMAD.MOV.U32 R8, RZ, RZ, 0x192 ;  /* 0x00000192ff087424 */ /* 0x002fe400078e00ff */
[----:B------:R-:W-:Y:S01]  /*7bf0*/  IMAD.MOV.U32 R13, RZ, RZ, RZ ;  /* 0x000000ffff0d7224 */ /* 0x000fe200078e00ff */
[----:B------:R-:W1:Y:S01]  /*7c00*/  LDCU.64 UR6, c[0x4][0x78] ;  /* 0x01000f00ff0677ac */ /* 0x000e620008000a00 */
[----:B------:R-:W4:Y:S01]  /*7c10*/  LDC.64 R2, c[0x4][R3] ;  /* 0x0100000003027b82 */ /* 0x000f220000000a00 */
[----:B------:R-:W5:Y:S01]  /*7c20*/  LDCU.64 UR4, c[0x4][0x10] ;  /* 0x01000200ff0477ac */ /* 0x000f620008000a00 */
[----:B--2---:R-:W-:Y:S01]  /*7c30*/  MOV R5, UR9 ;  /* 0x0000000900057c02 */ /* 0x004fe20008000f00 */
[----:B------:R-:W-:Y:S01]  /*7c40*/  IMAD.U32 R4, RZ, RZ, UR8 ;  /* 0x00000008ff047e24 */ /* 0x000fe2000f8e00ff */
[----:B-1----:R-:W-:Y:S01]  /*7c50*/  MOV R7, UR7 ;  /* 0x0000000700077c02 */ /* 0x002fe20008000f00 */
[----:B------:R-:W-:Y:S01]  /*7c60*/  IMAD.U32 R6, RZ, RZ, UR6 ;  /* 0x00000006ff067e24 */ /* 0x000fe2000f8e00ff */
[----:B-----5:R-:W-:Y:S01]  /*7c70*/  MOV R11, UR5 ;  /* 0x00000005000b7c02 */ /* 0x020fe20008000f00 */
[----:B------:R-:W-:Y:S02]  /*7c80*/  IMAD.U32 R10, RZ, RZ, UR4 ;  /* 0x00000004ff0a7e24 */ /* 0x000fe4000f8e00ff */
[----:B------:R-:W-:Y:S07]  /*7c90*/  LEPC R20, `(.L_x_112) ;  /* 0x000000001014794e */ /* 0x000fee0000000000 */
[----:B---34-:R-:W-:Y:S05]  /*7ca0*/  CALL.ABS.NOINC R2 ;  /* 0x0000000002007343 */ /* 0x018fea0003c00000 */
.L_x_112:
[----:B-1--4-:R-:W-:Y:S01]  /*7cb0*/  SHF.L.U32 R3, R28, 0x10, RZ ;  /* 0x000000101c037819 */ /* 0x012fe200000006ff */
[----:B------:R-:W-:Y:S05]  /*7cc0*/  WARPSYNC.ALL ;  /* 0x0000000000007948 */ /* 0x000fea0003800000 */
[----:B------:R-:W-:Y:S01]  /*7cd0*/  R2UR UR4, R25 ;  /* 0x00000000190472ca */ /* 0x000fe200000e0000 */
[----:B------:R-:W1:Y:S01]  /*7ce0*/  S2R R72, SR_CgaCtaId ;  /* 0x0000000000487919 */ /* 0x000e620000008800 */
[C---:B------:R-:W-:Y:S01]  /*7cf0*/  SHF.L.U32 R20, R29.reuse, 0x10, RZ ;  /* 0x000000101d147819 */ /* 0x040fe200000006ff */
[----:B------:R-:W-:Y:S01]  /*7d00*/  BSSY.RECONVERGENT B0, `(.L_x_113) ;  /* 0x0000053000007945 */ /* 0x000fe20003800200 */
[----:B------:R-:W-:Y:S02]  /*7d10*/  LOP3.LUT R21, R29, 0xffff0000, RZ, 0xc0, !PT ;  /* 0xffff00001d157812 */ /* 0x000fe400078ec0ff */
[----:B------:R-:W-:Y:S02]  /*7d20*/  ISETP.NE.AND P6, PT, R64, RZ, PT ;  /* 0x000000ff4000720c */ /* 0x000fe40003fc5270 */
[----:B------:R-:W-:Y:S02]  /*7d30*/  ISETP.NE.AND P1, PT, R54, RZ, PT ;  /* 0x000000ff3600720c */ /* 0x000fe40003f25270 */
[----:B------:R-:W-:Y:S03]  /*7d40*/  ISETP.NE.U32.OR P0, PT, R63, 0x1, !P6 ;  /* 0x000000013f00780c */ /* 0x000fe60007705470 */
[----:B------:R-:W2:Y:S02]  /*7d50*/  LDTM.16dp256bit.x4 R4, tmem[UR4+0x20] ;  /* 0x00002004000479ee */ /* 0x000ea40008120000 */
[----:B--2---:R-:W-:Y:S01]  /*7d60*/  FMUL R0, R24, R4 ;  /* 0x0000000418007220 */ /* 0x004fe20000400000 */
[----:B------:R-:W-:Y:S01]  /*7d70*/  LOP3.LUT R4, R28, 0xffff0000, RZ, 0xc0, !PT ;  /* 0xffff00001c047812 */ /* 0x000fe200078ec0ff */
[C---:B------:R-:W-:Y:S01]  /*7d80*/  FMUL R2, R24.reuse, R5 ;  /* 0x0000000518027220 */ /* 0x040fe20000400000 */
[C---:B------:R-:W-:Y:S01]  /*7d90*/  FMUL R7, R24.reuse, R7 ;  /* 0x0000000718077220 */ /* 0x040fe20000400000 */
[C---:B------:R-:W-:Y:S01]  /*7da0*/  FFMA R0, R27.reuse, R3, R0 ;  /* 0x000000031b007223 */ /* 0x040fe20000000000 */
[C---:B------:R-:W-:Y:S01]  /*7db0*/  FMUL R3, R24.reuse, R6 ;  /* 0x0000000618037220 */ /* 0x040fe20000400000 */
[C---:B------:R-:W-:Y:S01]  /*7dc0*/  FFMA R2, R27.reuse, R4, R2 ;  /* 0x000000041b027223 */ /* 0x040fe20000000002 */
[C---:B------:R-:W-:Y:S01]  /*7dd0*/  FMUL R4, R24.reuse, R8 ;  /* 0x0000000818047220 */ /* 0x040fe20000400000 */
[----:B------:R-:W-:Y:S01]  /*7de0*/  FMUL R5, R24, R9 ;  /* 0x0000000918057220 */ /* 0x000fe20000400000 */
[C---:B------:R-:W-:Y:S01]  /*7df0*/  FFMA R3, R27.reuse, R20, R3 ;  /* 0x000000141b037223 */ /* 0x040fe20000000003 */
[----:B------:R-:W-:Y:S01]  /*7e00*/  FFMA R7, R27, R21, R7 ;  /* 0x000000151b077223 */ /* 0x000fe20000000007 */
[----:B------:R-:W-:Y:S01]  /*7e10*/  F2FP.BF16.F32.PACK_AB R32, R2, R0 ;  /* 0x000000000220723e */ /* 0x000fe200000010ff */
[----:B------:R-:W-:Y:S01]  /*7e20*/  FMUL R8, R24, R12 ;  /* 0x0000000c18087220 */ /* 0x000fe20000400000 */
[----:B------:R-:W-:Y:S01]  /*7e30*/  SHF.L.U32 R0, R30, 0x10, RZ ;  /* 0x000000101e007819 */ /* 0x000fe200000006ff */
[----:B------:R-:W-:Y:S01]  /*7e40*/  FMUL R9, R24, R13 ;  /* 0x0000000d18097220 */ /* 0x000fe20000400000 */
[----:B------:R-:W-:Y:S01]  /*7e50*/  LOP3.LUT R2, R30, 0xffff0000, RZ, 0xc0, !PT ;  /* 0xffff00001e027812 */ /* 0x000fe200078ec0ff */
[C---:B------:R-:W-:Y:S01]  /*7e60*/  FMUL R12, R24.reuse, R16 ;  /* 0x00000010180c7220 */ /* 0x040fe20000400000 */
[C---:B------:R-:W-:Y:S01]  /*7e70*/  SHF.L.U32 R16, R31.reuse, 0x10, RZ ;  /* 0x000000101f107819 */ /* 0x040fe200000006ff */
[----:B------:R-:W-:Y:S01]  /*7e80*/  FMUL R13, R24, R17 ;  /* 0x00000011180d7220 */ /* 0x000fe20000400000 */
[----:B------:R-:W-:Y:S01]  /*7e90*/  LOP3.LUT R17, R31, 0xffff0000, RZ, 0xc0, !PT ;  /* 0xffff00001f117812 */ /* 0x000fe200078ec0ff */
[----:B------:R-:W-:Y:S01]  /*7ea0*/  FFMA R4, R27, R0, R4 ;  /* 0x000000001b047223 */ /* 0x000fe20000000004 */
[----:B------:R-:W-:Y:S01]  /*7eb0*/  SHF.L.U32 R0, R36, 0x10, RZ ;  /* 0x0000001024007819 */ /* 0x000fe200000006ff */
[----:B------:R-:W-:Y:S01]  /*7ec0*/  FMUL R6, R24, R10 ;  /* 0x0000000a18067220 */ /* 0x000fe20000400000 */
[----:B------:R-:W-:Y:S01]  /*7ed0*/  F2FP.BF16.F32.PACK_AB R33, R7, R3 ;  /* 0x000000030721723e */ /* 0x000fe200000010ff */
[----:B------:R-:W-:Y:S01]  /*7ee0*/  FFMA R5, R27, R2, R5 ;  /* 0x000000021b057223 */ /* 0x000fe20000000005 */
[----:B------:R-:W-:Y:S01]  /*7ef0*/  LOP3.LUT R2, R36, 0xffff0000, RZ, 0xc0, !PT ;  /* 0xffff000024027812 */ /* 0x000fe200078ec0ff */
[C---:B------:R-:W-:Y:S01]  /*7f00*/  FMUL R11, R24.reuse, R11 ;  /* 0x0000000b180b7220 */ /* 0x040fe20000400000 */
[----:B------:R-:W-:Y:S01]  /*7f10*/  SHF.L.U32 R3, R37, 0x10, RZ ;  /* 0x0000001025037819 */ /* 0x000fe200000006ff */
[----:B------:R-:W-:Y:S01]  /*7f20*/  FFMA R6, R27, R16, R6 ;  /* 0x000000101b067223 */ /* 0x000fe20000000006 */
[----:B------:R-:W-:Y:S01]  /*7f30*/  F2FP.BF16.F32.PACK_AB R34, R5, R4 ;  /* 0x000000040522723e */ /* 0x000fe200000010ff */
[----:B------:R-:W-:Y:S01]  /*7f40*/  FMUL R10, R24, R14 ;  /* 0x0000000e180a7220 */ /* 0x000fe20000400000 */
[----:B------:R-:W-:Y:S01]  /*7f50*/  SHF.L.U32 R4, R39, 0x10, RZ ;  /* 0x0000001027047819 */ /* 0x000fe200000006ff */
[----:B------:R-:W-:Y:S01]  /*7f60*/  FFMA R11, R27, R17, R11 ;  /* 0x000000111b0b7223 */ /* 0x000fe2000000000b */
[----:B------:R-:W-:Y:S01]  /*7f70*/  LOP3.LUT R5, R39, 0xffff0000, RZ, 0xc0, !PT ;  /* 0xffff000027057812 */ /* 0x000fe200078ec0ff */
[----:B------:R-:W-:Y:S01]  /*7f80*/  FFMA R8, R27, R0, R8 ;  /* 0x000000001b087223 */ /* 0x000fe20000000008 */
[----:B------:R-:W-:Y:S01]  /*7f90*/  LOP3.LUT R0, R37, 0xffff0000, RZ, 0xc0, !PT ;  /* 0xffff000025007812 */ /* 0x000fe200078ec0ff */
[C---:B------:R-:W-:Y:S01]  /*7fa0*/  FFMA R9, R27.reuse, R2, R9 ;  /* 0x000000021b097223 */ /* 0x040fe20000000009 */
[C---:B------:R-:W-:Y:S01]  /*7fb0*/  SHF.L.U32 R2, R38.reuse, 0x10, RZ ;  /* 0x0000001026027819 */ /* 0x040fe200000006ff */
[----:B------:R-:W-:Y:S01]  /*7fc0*/  FFMA R10, R27, R3, R10 ;  /* 0x000000031b0a7223 */ /* 0x000fe2000000000a */
[----:B------:R-:W-:Y:S01]  /*7fd0*/  LOP3.LUT R3, R38, 0xffff0000, RZ, 0xc0, !PT ;  /* 0xffff000026037812 */ /* 0x000fe200078ec0ff */
[C---:B------:R-:W-:Y:S01]  /*7fe0*/  FMUL R15, R24.reuse, R15 ;  /* 0x0000000f180f7220 */ /* 0x040fe20000400000 */
[----:B------:R-:W-:Y:S01]  /*7ff0*/  F2FP.BF16.F32.PACK_AB R35, R11, R6 ;  /* 0x000000060b23723e */ /* 0x000fe200000010ff */
[C---:B------:R-:W-:Y:S01]  /*8000*/  FMUL R14, R24.reuse, R18 ;  /* 0x00000012180e7220 */ /* 0x040fe20000400000 */
[----:B------:R-:W-:Y:S01]  /*8010*/  FMUL R19, R24, R19 ;  /* 0x0000001318137220 */ /* 0x000fe20000400000 */
[C---:B------:R-:W-:Y:S01]  /*8020*/  FFMA R15, R27.reuse, R0, R15 ;  /* 0x000000001b0f7223 */ /* 0x040fe2000000000f */
[----:B------:R-:W-:Y:S01]  /*8030*/  FFMA R12, R27, R2, R12 ;  /* 0x000000021b0c7223 */ /* 0x000fe2000000000c */
[----:B------:R2:W-:Y:S01]  /*8040*/  STSM.16.M88.4 [R66+0x1200], R32 ;  /* 0x0012002042007844 */ /* 0x0005e20000000200 */
[----:B------:R-:W-:Y:S01]  /*8050*/  F2FP.BF16.F32.PACK_AB R8, R9, R8 ;  /* 0x000000080908723e */ /* 0x000fe200000010ff */
[----:B------:R-:W-:Y:S01]  /*8060*/  FFMA R13, R27, R3, R13 ;  /* 0x000000031b0d7223 */ /* 0x000fe2000000000d */
[----:B------:R-:W-:Y:S01]  /*8070*/  F2FP.BF16.F32.PACK_AB R9, R15, R10 ;  /* 0x0000000a0f09723e */ /* 0x000fe200000010ff */
[C---:B------:R-:W-:Y:S01]  /*8080*/  FFMA R14, R27.reuse, R4, R14 ;  /* 0x000000041b0e7223 */ /* 0x040fe2000000000e */
[----:B------:R-:W-:Y:S01]  /*8090*/  FFMA R19, R27, R5, R19 ;  /* 0x000000051b137223 */ /* 0x000fe20000000013 */
[----:B------:R-:W-:Y:S02]  /*80a0*/  MOV R0, UR50 ;  /* 0x0000003200007c02 */ /* 0x000fe40008000f00 */
[----:B------:R-:W-:Y:S02]  /*80b0*/  F2FP.BF16.F32.PACK_AB R10, R13, R12 ;  /* 0x0000000c0d0a723e */ /* 0x000fe400000010ff */
[----:B------:R-:W-:Y:S02]  /*80c0*/  F2FP.BF16.F32.PACK_AB R11, R19, R14 ;  /* 0x0000000e130b723e */ /* 0x000fe400000010ff */
[----:B------:R-:W-:Y:S02]  /*80d0*/  @P0 LEA R0, R0, UR48, 0x3 ;  /* 0x0000003000000c11 */ /* 0x000fe4000f8e18ff */
[----:B------:R-:W-:Y:S01]  /*80e0*/  LEA R2, R68, UR48, 0x3 ;  /* 0x0000003044027c11 */ /* 0x000fe2000f8e18ff */
[----:B------:R2:W-:Y:S01]  /*80f0*/  STSM.16.M88.4 [R65+0x1200], R8 ;  /* 0x0012000841007844 */ /* 0x0005e20000000200 */
[----:B------:R-:W-:Y:S02]  /*8100*/  @P0 IADD3 R0, PT, PT, R0, 0x130, RZ ;  /* 0x0000013000000810 */ /* 0x000fe40007ffe0ff */
[----:B------:R-:W-:Y:S01]  /*8110*/  @P0 SHF.L.U32 R3, R52, 0x1f, RZ ;  /* 0x0000001f34030819 */ /* 0x000fe200000006ff */
[----:B------:R-:W-:Y:S01]  /*8120*/  @!PT LDS RZ, [RZ] ;  /* 0x00000000fffff984 */ /* 0x000fe20000000800 */
[----:B------:R-:W-:Y:S01]  /*8130*/  @!PT LDS RZ, [RZ] ;  /* 0x00000000fffff984 */ /* 0x000fe20000000800 */
[----:B------:R-:W-:Y:S01]  /*8140*/  @!PT LDS RZ, [RZ] ;  /* 0x00000000fffff984 */ /* 0x000fe20000000800 */
[----:B------:R-:W-:Y:S01]  /*8150*/  @!PT LDS RZ, [RZ] ;  /* 0x00000000fffff984 */ /* 0x000fe20000000800 */
[----:B------:R4:W-:Y:S06]  /*8160*/  MEMBAR.ALL.CTA ;  /* 0x0000000000007992 */ /* 0x0009ec0000008000 */
[----:B----4-:R-:W4:Y:S01]  /*8170*/  FENCE.VIEW.ASYNC.S ;  /* 0x00000000000073c6 */ /* 0x010f220000000000 */
[----:B-1----:R-:W-:Y:S01]  /*8180*/  @P0 PRMT R0, R72, 0x654, R0 ;  /* 0x0000065448000816 */ /* 0x002fe20000000000 */
[----:B----4-:R-:W-:Y:S06]  /*8190*/  BAR.SYNC.DEFER_BLOCKING 0x1, 0x80 ;  /* 0x0042000000007b1d */ /* 0x010fec0000010000 */
[----:B------:R-:W-:Y:S05]  /*81a0*/  @P1 BRA `(.L_x_114) ;  /* 0x0000000000201947 */ /* 0x000fea0003800000 */
[----:B------:R-:W1:Y:S01]  /*81b0*/  LDCU.64 UR6, c[0x0][0x348] ;  /* 0x00006900ff0677ac */ /* 0x000e620008000a00 */
[----:B------:R-:W-:Y:S02]  /*81c0*/  UIADD3 UR40, UPT, UPT, UR48, 0x1200, URZ ;  /* 0x0000120030287890 */ /* 0x000fe4000fffe0ff */
[----:B------:R-:W-:Y:S02]  /*81d0*/  UIADD3 UR41, UPT, UPT, UR51, 0x20, URZ ;  /* 0x0000002033297890 */ /* 0x000fe4000fffe0ff */
[----:B-1----:R-:W-:Y:S04]  /*81e0*/  UIADD3 UR4, UP0, UPT, UR6, 0x680, URZ ;  /* 0x0000068006047890 */ /* 0x002fe8000ff1e0ff */
[----:B------:R-:W-:Y:S09]  /*81f0*/  UIADD3.X UR5, UPT, UPT, URZ, UR7, URZ, UP0, !UPT ;  /* 0x00000007ff057290 */ /* 0x000ff200087fe4ff */
[----:B------:R1:W-:Y:S01]  /*8200*/  UTMASTG.4D [UR40], [UR4] ;  /* 0x00000028040073b5 */ /* 0x0003e20008018000 */
[----:B------:R0:W-:Y:S01]  /*8210*/  UTMACMDFLUSH ;  /* 0x00000000000079b7 */ /* 0x0001e20000000000 */
[----:B-1----:R-:W-:Y:S04]  /*8220*/  DEPBAR.LE SB0, 0x1 ;  /* 0x000080400000791a */ /* 0x002fe80000000000 */
.L_x_114:
[----:B------:R-:W-:Y:S05]  /*8230*/  BSYNC.RECONVERGENT B0 ;  /* 0x0000000000007941 */ /* 0x000fea0003800200 */
.L_x_113:
[----:B------:R-:W-:Y:S01]  /*8240*/  BAR.SYNC.DEFER_BLOCKING 0x1, 0x80 ;  /* 0x0042000000007b1d */ /* 0x000fe20000010000 */
[----:B------:R-:W-:Y:S04]  /*8250*/  UIADD3 UR4, UPT, UPT, UR50, 0x1, URZ ;  /* 0x0000000132047890 */ /* 0x000fe8000fffe0ff */
[----:B------:R-:W-:Y:S04]  /*8260*/  UISETP.NE.AND UP0, UPT, UR4, 0x4, UPT ;  /* 0x000000040400788c */ /* 0x000fe8000bf05270 */
[----:B------:R-:W-:Y:S01]  /*8270*/  USEL UR49, UR4, URZ, UP0 ;  /* 0x000000ff04317287 */ /* 0x000fe20008000000 */
[----:B------:R1:W-:Y:S01]  /*8280*/  @P0 SYNCS.ARRIVE.TRANS64.RED.A1T0 RZ, [R0+URZ], RZ ;  /* 0x000000ff00ff09a7 */ /* 0x0003e200081004ff */
[----:B------:R-:W-:Y:S01]  /*8290*/  BSSY B1, `(.L_x_115) ;  /* 0x0000013000017945 */ /* 0x000fe20003800000 */
[----:B------:R-:W4:Y:S02]  /*82a0*/  @P0 SYNCS.PHASECHK.TRANS64.TRYWAIT P1, [R2+URZ+0x110], R3 ;  /* 0x00011003020005a7 */ /* 0x000f2400080211ff */
[----:B----4-:R-:W-:Y:S01]  /*82b0*/  @P0 SEL R70, RZ, 0x1, !P1 ;  /* 0x00000001ff460807 */ /* 0x010fe20004800000 */
[----:B-1----:R-:W-:Y:S06]  /*82c0*/  @!P0 BRA `(.L_x_116) ;  /* 0x00000000003c8947 */ /* 0x002fec0003800000 */
[----:B------:R-:W-:Y:S01]  /*82d0*/  ISETP.NE.U32.AND P0, PT, R71, 0x1, PT ;  /* 0x000000014700780c */ /* 0x000fe20003f05070 */
[----:B------:R-:W-:Y:S01]  /*82e0*/  BSSY B0, `(.L_x_117) ;  /* 0x0000008000007945 */ /* 0x000fe20003800000 */
[----:B------:R-:W-:Y:S11]  /*82f0*/  ISETP.NE.AND P1, PT, R70, RZ, PT ;  /* 0x000000ff4600720c */ /* 0x000ff60003f25270 */
[----:B------:R-:W-:Y:S04]  /*8300*/  @P0 IMAD R3, R68, 0x1000, R69 ;  /* 0x0000100044030824 */ /* 0x000fe800078e0245 */
[----:B------:R-:W-:Y:S01]  /*8310*/  @P0 VIADD R0, R3, UR48 ;  /* 0x0000003003000c36 */ /* 0x000fe20008000000 */
[----:B------:R-:W-:Y:S06]  /*8320*/  @P1 BRA `(.L_x_118) ;  /* 0x00000000000c1947 */ /* 0x000fec0003800000 */
[----:B------:R-:W-:Y:S04]  /*8330*/  SHF.L.U32 R4, R52, 0x1f, RZ ;  /* 0x0000001f34047819 */ /* 0x000fe800000006ff */
[----:B------:R-:W1:Y:S02]  /*8340*/  SYNCS.PHASECHK.TRANS64.TRYWAIT P1, [R2+URZ+0x110], R4 ;  /* 0x00011004020075a7 */ /* 0x000e6400080211ff */
[----:B-1----:R-:W-:Y:S05]  /*8350*/  @!P1 BRA `(.L_x_119) ;  /* 0x0000002000589947 */ /* 0x002fea0003800000 */
.L_x_118:
[----:B------:R-:W-:Y:S05]  /*8360*/  BSYNC B0 ;  /* 0x0000000000007941 */ /* 0x000fea0003800000 */
.L_x_117:
[----:B------:R-:W-:Y:S01]  /*8370*/  @P0 IADD3 R0, PT, PT, R61, R0, RZ ;  /* 0x000000003d000210 */ /* 0x000fe20007ffe0ff */
[----:B------:R-:W-:Y:S05]  /*8380*/  @P0 WARPSYNC.ALL ;  /* 0x0000000000000948 */ /* 0x000fea0003800000 */
[----:B------:R4:W1:Y:S01]  /*8390*/  @P0 LDSM.16.M88.4 R28, [R3+UR48+0x200] ;  /* 0x00020030031c083b */ /* 0x0008620008000200 */
[----:B------:R-:W-:Y:S03]  /*83a0*/  IADD3 R68, PT, PT, R68, 0x1, RZ ;  /* 0x0000000144447810 */ /* 0x000fe60007ffe0ff */
[----:B------:R4:W1:Y:S04]  /*83b0*/  @P0 LDSM.16.M88.4 R36, [R0+0x200] ;  /* 0x000200000024083b */ /* 0x0008680000000200 */
.L_x_116:
[----:B------:R-:W-:Y:S05]  /*83c0*/  BSYNC B1 ;  /* 0x0000000000017941 */ /* 0x000fea0003800000 */
.L_x_115:
[----:B----4-:R-:W-:Y:S05]  /*83d0*/  VIADD R0, R25, 0x40 ;  /* 0x0000004019007836 */ /* 0x010fea0000000000 */
[----:B------:R-:W-:Y:S04]  /*83e0*/  SHF.R.U32.HI R0, RZ, 0x15, R0 ;  /* 0x00000015ff007819 */ /* 0x000fe80000011600 */
[----:B------:R-:W-:Y:S11]  /*83f0*/  LOP3.LUT P0, RZ, R0, 0x3, R56, 0x48, !PT ;  /* 0x0000000300ff7812 */ /* 0x000ff60007804838 */
[----:B------:R-:W-:Y:S02]  /*8400*/  @!UPT UIADD3 URZ, UPT, UPT, URZ, URZ, URZ ;  /* 0x000000fffffff290 */ /* 0x000fe4000fffe0ff */
[----:B------:R-:W-:Y:S05]  /*8410*/  @!P0 BRA `(.L_x_120) ;  /* 0x0000000000408947 */ /* 0x000fea0003800000 */
[----:B------:R-:W4:Y:S01]  /*8420*/  LDCU.64 UR8, c[0x4][0x70] ;  /* 0x01000e00ff0877ac */ /* 0x000f220008000a00 */
[----:B------:R-:W-:Y:S01]  /*8430*/  MOV R3, 0x0 ;  /* 0x0000000000037802 */ /* 0x000fe20000000f00 */
[----:B------:R-:W-:Y:S02]  /*8440*/  HFMA2 R12, -RZ, RZ, 0, 5.9604644775390625e-08 ;  /* 0x00000001ff0c7431 */ /* 0x000fe400000001ff */
[----:B--2---:R-:W-:Y:S02]  /*8450*/  IMAD.MOV.U32 R8, RZ, RZ, 0x192 ;  /* 0x00000192ff087424 */ /* 0x004fe400078e00ff */
[----:B------:R-:W-:Y:S01]  /*8460*/  IMAD.MOV.U32 R13, RZ, RZ, RZ ;  /* 0x000000ffff0d7224 */ /* 0x000fe200078e00ff */
[----:B------:R-:W2:Y:S01]  /*8470*/  LDCU.64 UR6, c[0x4][0x78] ;  /* 0x01000f00ff0677ac */ /* 0x000ea20008000a00 */
[----:B-1----:R-:W1:Y:S01]  /*8480*/  LDC.64 R2, c[0x4][R3] ;  /* 0x0100000003027b82 */ /* 0x002e620000000a00 */
[----:B------:R-:W5:Y:S01]  /*8490*/  LDCU.64 UR4, c[0x4][0x10] ;  /* 0x01000200ff0477ac */ /* 0x000f620008000a00 */
[----:B----4-:R-:W-:Y:S01]  /*84a0*/  MOV R5, UR9 ;  /* 0x0000000900057c02 */ /* 0x010fe20008000f00 */
[----:B------:R-:W-:Y:S01]  /*84b0*/  IMAD.U32 R4, RZ, RZ, UR8 ;  /* 0x00000008ff047e24 */ /* 0x000fe2000f8e00ff */
[----:B--2---:R-:W-:Y:S01]  /*84c0*/  MOV R7, UR7 ;  /* 0x0000000700077c02 */ /* 0x004fe20008000f00 */
[----:B------:R-:W-:Y:S01]  /*84d0*/  IMAD.U32 R6, RZ, RZ, UR6 ;  /* 0x00000006ff067e24 */ /* 0x000fe2000f8e00ff */
[----:B-----5:R-:W-:Y:S01]  /*84e0*/  MOV R11, UR5 ;  /* 0x00000005000b7c02 */ /* 0x020fe20008000f00 */
[----:B------:R-:W-:Y:S02]  /*84f0*/  IMAD.U32 R10, RZ, RZ, UR4 ;  /* 0x00000004ff0a7e24 */ /* 0x000fe4000f8e00ff */
[----:B------:R-:W-:Y:S07]  /*8500*/  LEPC R20, `(.L_x_120) ;  /* 0x000000001014794e */ /* 0x000fee0000000000 */
[----:B-1-3--:R-:W-:Y:S05]  /*8510*/  CALL.ABS.NOINC R2 ;  /* 0x0000000002007343 */ /* 0x00afea0003c00000 */
.L_x_120:
[----:B-1----:R-:W-:Y:S01]  /*8520*/  SHF.L.U32 R3, R28, 0x10, RZ ;  /* 0x000000101c037819 */ /* 0x002fe200000006ff */
[----:B------:R-:W-:Y:S05]  /*8530*/  WARPSYNC.ALL ;  /* 0x0000000000007948 */ /* 0x000fea0003800000 */
[----:B------:R-:W-:Y:S01]  /*8540*/  R2UR UR4, R25 ;  /* 0x00000000190472ca */ /* 0x000fe200000e0000 */
[----:B------:R-:W-:Y:S01]  /*8550*/  BSSY.RECONVERGENT B0, `(.L_x_121) ;  /* 0x0000054000007945 */ /* 0x000fe20003800200 */
[C---:B------:R-:W-:Y:S02]  /*8560*/  SHF.L.U32 R20, R29.reuse, 0x10, RZ ;  /* 0x000000101d147819 */ /* 0x040fe400000006ff */
[----:B------:R-:W-:Y:S02]  /*8570*/  LOP3.LUT R21, R29, 0xffff0000, RZ, 0xc0, !PT ;  /* 0xffff00001d157812 */ /* 0x000fe400078ec0ff */
[----:B------:R-:W-:Y:S02]  /*8580*/  ISETP.NE.AND P6, PT, R64, RZ, PT ;  /* 0x000000ff4000720c */ /* 0x000fe40003fc5270 */
[----:B------:R-:W-:Y:S02]  /*8590*/  ISETP.NE.AND P1, PT, R54, RZ, PT ;  /* 0x000000ff3600720c */ /* 0x000fe40003f25270 */
[----:B------:R-:W-:Y:S03]  /*85a0*/  ISETP.NE.U32.OR P0, PT, R63, 0x1, !P6 ;  /* 0x000000013f00780c */ /* 0x000fe60007705470 */
[----:B--2---:R-:W1:Y:S02]  /*85b0*/  LDTM.16dp256bit.x4 R4, tmem[UR4+0x40] ;  /* 0x00004004000479ee */ /* 0x004e640008120000 */
[----:B-1----:R-:W-:Y:S01]  /*85c0*/  FMUL R0, R24, R4 ;  /* 0x0000000418007220 */ /* 0x002fe20000400000 */
[----:B------:R-:W-:Y:S01]  /*85d0*/  LOP3.LUT R4, R28, 0xffff0000, RZ, 0xc0, !PT ;  /* 0xffff00001c047812 */ /* 0x000fe200078ec0ff */
[C---:B------:R-:W-:Y:S01]  /*85e0*/  FMUL R2, R24.reuse, R5 ;  /* 0x0000000518027220 */ /* 0x040fe20000400000 */
[C---:B------:R-:W-:Y:S01]  /*85f0*/  FMUL R7, R24.reuse, R7 ;  /* 0x0000000718077220 */ /* 0x040fe20000400000 */
[C---:B------:R-:W-:Y:S01]  /*8600*/  FFMA R0, R27.reuse, R3, R0 ;  /* 0x000000031b007223 */ /* 0x040fe20000000000 */
[C---:B------:R-:W-:Y:S01]  /*8610*/  FMUL R3, R24.reuse, R6 ;  /* 0x0000000618037220 */ /* 0x040fe20000400000 */
[C---:B------:R-:W-:Y:S01]  /*8620*/  FFMA R2, R27.reuse, R4, R2 ;  /* 0x000000041b027223 */ /* 0x040fe20000000002 */
[C---:B------:R-:W-:Y:S01]  /*8630*/  FMUL R4, R24.reuse, R8 ;  /* 0x0000000818047220 */ /* 0x040fe20000400000 */
[C---:B------:R-:W-:Y:S01]  /*8640*/  FMUL R8, R24.reuse, R12 ;  /* 0x0000000c18087220 */ /* 0x040fe20000400000 */
[----:B------:R-:W-:Y:S01]  /*8650*/  FMUL R12, R24, R16 ;  /* 0x00000010180c7220 */ /* 0x000fe20000400000 */
[----:B------:R-:W-:Y:S01]  /*8660*/  SHF.L.U32 R16, R30, 0x10, RZ ;  /* 0x000000101e107819 */ /* 0x000fe200000006ff */
[C---:B------:R-:W-:Y:S01]  /*8670*/  FFMA R3, R27.reuse, R20, R3 ;  /* 0x000000141b037223 */ /* 0x040fe20000000003 */
[----:B------:R-:W-:Y:S01]  /*8680*/  F2FP.BF16.F32.PACK_AB R32, R2, R0 ;  /* 0x000000000220723e */ /* 0x000fe200000010ff */
[C---:B------:R-:W-:Y:S01]  /*8690*/  FFMA R7, R27.reuse, R21, R7 ;  /* 0x000000151b077223 */ /* 0x040fe20000000007 */
[----:B------:R-:W-:Y:S01]  /*86a0*/  LOP3.LUT R0, R30, 0xffff0000, RZ, 0xc0, !PT ;  /* 0xffff00001e007812 */ /* 0x000fe200078ec0ff */
[----:B------:R-:W-:Y:S01]  /*86b0*/  FFMA R4, R27, R16, R4 ;  /* 0x000000101b047223 */ /* 0x000fe20000000004 */
[C---:B------:R-:W-:Y:S01]  /*86c0*/  SHF.L.U32 R2, R31.reuse, 0x10, RZ ;  /* 0x000000101f027819 */ /* 0x040fe200000006ff */
[C---:B------:R-:W-:Y:S01]  /*86d0*/  FMUL R5, R24.reuse, R9 ;  /* 0x0000000918057220 */ /* 0x040fe20000400000 */
[----:B------:R-:W-:Y:S01]  /*86e0*/  LOP3.LUT R16, R31, 0xffff0000, RZ, 0xc0, !PT ;  /* 0xffff00001f107812 */ /* 0x000fe200078ec0ff */
[----:B------:R-:W-:Y:S01]  /*86f0*/  FMUL R6, R24, R10 ;  /* 0x0000000a18067220 */ /* 0x000fe20000400000 */
[----:B------:R-:W-:Y:S01]  /*8700*/  F2FP.BF16.F32.PACK_AB R33, R7, R3 ;  /* 0x000000030721723e */ /* 0x000fe200000010ff */
[C---:B------:R-:W-:Y:S01]  /*8710*/  FFMA R5, R27.reuse, R0, R5 ;  /* 0x000000001b057223 */ /* 0x040fe20000000005 */
[C---:B------:R-:W-:Y:S01]  /*8720*/  SHF.L.U32 R0, R36.reuse, 0x10, RZ ;  /* 0x0000001024007819 */ /* 0x040fe200000006ff */
[----:B------:R-:W-:Y:S01]  /*8730*/  FFMA R6, R27, R2, R6 ;  /* 0x000000021b067223 */ /* 0x000fe20000000006 */
[----:B------:R-:W-:Y:S01]  /*8740*/  LOP3.LUT R2, R36, 0xffff0000, RZ, 0xc0, !PT ;  /* 0xffff000024027812 */ /* 0x000fe200078ec0ff */
[C---:B------:R-:W-:Y:S01]  /*8750*/  FMUL R11, R24.reuse, R11 ;  /* 0x0000000b180b7220 */ /* 0x040fe20000400000 */
[----:B------:R-:W-:Y:S01]  /*8760*/  SHF.L.U32 R3, R37, 0x10, RZ ;  /* 0x0000001025037819 */ /* 0x000fe200000006ff */
[C---:B------:R-:W-:Y:S01]  /*8770*/  FMUL R9, R24.reuse, R13 ;  /* 0x0000000d18097220 */ /* 0x040fe20000400000 */
        /* <DEDUP_REMOVED lines=14> */
[C---:B------:R-:W-:Y:S01]  /*8860*/  FMUL R14, R24.reuse, R18 ;  /* 0x00000012180e7220 */ /* 0x040fe20000400000 */
[----:B------:R-:W-:Y:S01]  /*8870*/  FFMA R15, R27, R0, R15 ;  /* 0x000000001b0f7223 */ /* 0x000fe2000000000f */
[----:B------:R-:W-:Y:S01]  /*8880*/  FMUL R19, R24, R19 ;  /* 0x0000001318137220 */ /* 0x000fe20000400000 */
[----:B------:R1:W-:Y:S01]  /*8890*/  STSM.16.M88.4 [R66+0x2200], R32 ;  /* 0x0022002042007844 */ /* 0x0003e20000000200 */
[----:B------:R-:W-:Y:S01]  /*88a0*/  F2FP.BF16.F32.PACK_AB R8, R9, R8 ;  /* 0x000000080908723e */ /* 0x000fe200000010ff */
[----:B------:R-:W-:Y:S01]  /*88b0*/  FFMA R12, R27, R2, R12 ;  /* 0x000000021b0c7223 */ /* 0x000fe2000000000c */
[----:B------:R-:W-:Y:S01]  /*88c0*/  F2FP.BF16.F32.PACK_AB R9, R15, R10 ;  /* 0x0000000a0f09723e */ /* 0x000fe200000010ff */
[C---:B------:R-:W-:Y:S01]  /*88d0*/  FFMA R13, R27.reuse, R3, R13 ;  /* 0x000000031b0d7223 */ /* 0x040fe2000000000d */
        /* <DEDUP_REMOVED lines=15> */
[----:B--2---:R-:W2:Y:S01]  /*89d0*/  FENCE.VIEW.ASYNC.S ;  /* 0x00000000000073c6 */ /* 0x004ea20000000000 */
[----:B------:R-:W-:Y:S01]  /*89e0*/  @P0 PRMT R0, R72, 0x654, R0 ;  /* 0x0000065448000816 */ /* 0x000fe20000000000 */
[----:B--2---:R-:W-:Y:S06]  /*89f0*/  BAR.SYNC.DEFER_BLOCKING 0x1, 0x80 ;  /* 0x0042000000007b1d */ /* 0x004fec0000010000 */
[----:B------:R-:W-:Y:S05]  /*8a00*/  @P1 BRA `(.L_x_122) ;  /* 0x0000000000201947 */ /* 0x000fea0003800000 */
[----:B------:R-:W2:Y:S01]  /*8a10*/  LDCU.64 UR6, c[0x0][0x348] ;  /* 0x00006900ff0677ac */ /* 0x000ea20008000a00 */
[----:B------:R-:W-:Y:S02]  /*8a20*/  UIADD3 UR40, UPT, UPT, UR48, 0x2200, URZ ;  /* 0x0000220030287890 */ /* 0x000fe4000fffe0ff */
[----:B------:R-:W-:Y:S02]  /*8a30*/  UIADD3 UR41, UPT, UPT, UR51, 0x40, URZ ;  /* 0x0000004033297890 */ /* 0x000fe4000fffe0ff */
[----:B--2---:R-:W-:Y:S04]  /*8a40*/  UIADD3 UR4, UP0, UPT, UR6, 0x680, URZ ;  /* 0x0000068006047890 */ /* 0x004fe8000ff1e0ff */
[----:B------:R-:W-:Y:S09]  /*8a50*/  UIADD3.X UR5, UPT, UPT, URZ, UR7, URZ, UP0, !UPT ;  /* 0x00000007ff057290 */ /* 0x000ff200087fe4ff */
[----:B------:R2:W-:Y:S01]  /*8a60*/  UTMASTG.4D [UR40], [UR4] ;  /* 0x00000028040073b5 */ /* 0x0005e20008018000 */
[----:B------:R0:W-:Y:S01]  /*8a70*/  UTMACMDFLUSH ;  /* 0x00000000000079b7 */ /* 0x0001e20000000000 */
[----:B--2---:R-:W-:Y:S04]  /*8a80*/  DEPBAR.LE SB0, 0x1 ;  /* 0x000080400000791a */ /* 0x004fe80000000000 */
.L_x_122:
[----:B------:R-:W-:Y:S05]  /*8a90*/  BSYNC.RECONVERGENT B0 ;  /* 0x0000000000007941 */ /* 0x000fea0003800200 */
.L_x_121:
        /* <DEDUP_REMOVED lines=8> */
[----:B--2---:R-:W-:Y:S06]  /*8b20*/  @!P0 BRA `(.L_x_124) ;  /* 0x0000000000388947 */ /* 0x004fec0003800000 */
[----:B------:R-:W-:Y:S01]  /*8b30*/  ISETP.NE.U32.AND P0, PT, R71, 0x1, PT ;  /* 0x000000014700780c */ /* 0x000fe20003f05070 */
[----:B------:R-:W-:Y:S01]  /*8b40*/  BSSY B0, `(.L_x_125) ;  /* 0x0000008000007945 */ /* 0x000fe20003800000 */
[----:B------:R-:W-:Y:S11]  /*8b50*/  ISETP.NE.AND P1, PT, R70, RZ, PT ;  /* 0x000000ff4600720c */ /* 0x000ff60003f25270 */
[----:B------:R-:W-:Y:S04]  /*8b60*/  @P0 IMAD R68, R68, 0x1000, R69 ;  /* 0x0000100044440824 */ /* 0x000fe800078e0245 */
[----:B------:R-:W-:Y:S01]  /*8b70*/  @P0 VIADD R2, R68, UR48 ;  /* 0x0000003044020c36 */ /* 0x000fe20008000000 */
[----:B------:R-:W-:Y:S06]  /*8b80*/  @P1 BRA `(.L_x_126) ;  /* 0x00000000000c1947 */ /* 0x000fec0003800000 */
[----:B------:R-:W-:Y:S04]  /*8b90*/  SHF.L.U32 R0, R52, 0x1f, RZ ;  /* 0x0000001f34007819 */ /* 0x000fe800000006ff */
[----:B------:R-:W2:Y:S02]  /*8ba0*/  SYNCS.PHASECHK.TRANS64.TRYWAIT P1, [R3+URZ+0x110], R0 ;  /* 0x00011000030075a7 */ /* 0x000ea400080211ff */
[----:B--2---:R-:W-:Y:S05]  /*8bb0*/  @!P1 BRA `(.L_x_127) ;  /* 0x0000001800549947 */ /* 0x004fea0003800000 */
.L_x_126:
[----:B------:R-:W-:Y:S05]  /*8bc0*/  BSYNC B0 ;  /* 0x0000000000007941 */ /* 0x000fea0003800000 */
.L_x_125:
[----:B------:R-:W-:Y:S01]  /*8bd0*/  @P0 IADD3 R2, PT, PT, R61, R2, RZ ;  /* 0x000000023d020210 */ /* 0x000fe20007ffe0ff */
[----:B------:R-:W-:Y:S05]  /*8be0*/  @P0 WARPSYNC.ALL ;  /* 0x0000000000000948 */ /* 0x000fea0003800000 */
[----:B------:R4:W1:Y:S04]  /*8bf0*/  @P0 LDSM.16.M88.4 R28, [R68+UR48+0x200] ;  /* 0x00020030441c083b */ /* 0x0008680008000200 */
[----:B------:R4:W1:Y:S02]  /*8c00*/  @P0 LDSM.16.M88.4 R36, [R2+0x200] ;  /* 0x000200000224083b */ /* 0x0008640000000200 */
.L_x_124:
[----:B------:R-:W-:Y:S05]  /*8c10*/  BSYNC B1 ;  /* 0x0000000000017941 */ /* 0x000fea0003800000 */
.L_x_123:
[----:B--2---:R-:W-:Y:S05]  /*8c20*/  VIADD R0, R25, 0x60 ;  /* 0x0000006019007836 */ /* 0x004fea0000000000 */
[----:B------:R-:W-:Y:S04]  /*8c30*/  SHF.R.U32.HI R0, RZ, 0x15, R0 ;  /* 0x00000015ff007819 */ /* 0x000fe80000011600 */
[----:B------:R-:W-:Y:S11]  /*8c40*/  LOP3.LUT P0, RZ, R0, 0x3, R56, 0x48, !PT ;  /* 0x0000000300ff7812 */ /* 0x000ff60007804838 */
[----:B------:R-:W-:Y:S02]  /*8c50*/  @!UPT UIADD3 URZ, UPT, UPT, URZ, URZ, URZ ;  /* 0x000000fffffff290 */ /* 0x000fe4000fffe0ff */
[----:B------:R-:W-:Y:S05]  /*8c60*/  @!P0 BRA `(.L_x_128) ;  /* 0x0000000000408947 */ /* 0x000fea0003800000 */
[----:B------:R-:W2:Y:S01]  /*8c70*/  LDCU.64 UR8, c[0x4][0x70] ;  /* 0x01000e00ff0877ac */ /* 0x000ea20008000a00 */
[----:B------:R-:W-:Y:S01]  /*8c80*/  MOV R3, 0x0 ;  /* 0x0000000000037802 */ /* 0x000fe20000000f00 */
[----:B------:R-:W-:Y:S02]  /*8c90*/  HFMA2 R12, -RZ, RZ, 0, 5.9604644775390625e-08 ;  /* 0x00000001ff0c7431 */ /* 0x000fe400000001ff */
[----:B-1----:R-:W-:Y:S02]  /*8ca0*/  IMAD.MOV.U32 R8, RZ, RZ, 0x192 ;  /* 0x00000192ff087424 */ /* 0x002fe400078e00ff */
[----:B------:R-:W-:Y:S01]  /*8cb0*/  IMAD.MOV.U32 R13, RZ, RZ, RZ ;  /* 0x000000ffff0d7224 */ /* 0x000fe200078e00ff */
[----:B------:R-:W1:Y:S01]  /*8cc0*/  LDCU.64 UR6, c[0x4][0x78] ;  /* 0x01000f00ff0677ac */ /* 0x000e620008000a00 */
[----:B----4-:R-:W4:Y:S01]  /*8cd0*/  LDC.64 R2, c[0x4][R3] ;  /* 0x0100000003027b82 */ /* 0x010f220000000a00 */
        /* <DEDUP_REMOVED lines=9> */
.L_x_128:
[----:B------:R-:W-:Y:S01]  /*8d70*/  ISETP.NE.AND P0, PT, R54, RZ, PT ;  /* 0x000000ff3600720c */ /* 0x000fe20003f05270 */
[----:B------:R-:W-:Y:S05]  /*8d80*/  WARPSYNC.ALL ;  /* 0x0000000000007948 */ /* 0x000fea0003800000 */
[----:B------:R-:W-:Y:S01]  /*8d90*/  R2UR UR4, R25 ;  /* 0x00000000190472ca */ /* 0x000fe200000e0000 */
[----:B------:R-:W2:Y:S01]  /*8da0*/  S2UR UR5, SR_CgaCtaId ;  /* 0x00000000000579c3 */ /* 0x000ea20000008800 */
[C---:B-1----:R-:W-:Y:S01]  /*8db0*/  SHF.L.U32 R3, R28.reuse, 0x10, RZ ;  /* 0x000000101c037819 */ /* 0x042fe200000006ff */
[----:B------:R-:W-:Y:S01]  /*8dc0*/  BSSY.RECONVERGENT B0, `(.L_x_129) ;  /* 0x0000050000007945 */ /* 0x000fe20003800200 */
[----:B------:R-:W-:Y:S02]  /*8dd0*/  LOP3.LUT R20, R28, 0xffff0000, RZ, 0xc0, !PT ;  /* 0xffff00001c147812 */ /* 0x000fe400078ec0ff */
[C---:B------:R-:W-:Y:S02]  /*8de0*/  SHF.L.U32 R21, R29.reuse, 0x10, RZ ;  /* 0x000000101d157819 */ /* 0x040fe400000006ff */
[----:B------:R-:W-:Y:S02]  /*8df0*/  LOP3.LUT R25, R29, 0xffff0000, RZ, 0xc0, !PT ;  /* 0xffff00001d197812 */ /* 0x000fe400078ec0ff */
[C---:B------:R-:W-:Y:S02]  /*8e00*/  SHF.L.U32 R26, R30.reuse, 0x10, RZ ;  /* 0x000000101e1a7819 */ /* 0x040fe400000006ff */
[----:B------:R-:W-:Y:S01]  /*8e10*/  LOP3.LUT R28, R30, 0xffff0000, RZ, 0xc0, !PT ;  /* 0xffff00001e1c7812 */ /* 0x000fe200078ec0ff */
[----:B------:R-:W1:Y:S01]  /*8e20*/  LDTM.16dp256bit.x4 R4, tmem[UR4+0x60] ;  /* 0x00006004000479ee */ /* 0x000e620008120000 */
[----:B------:R-:W-:Y:S01]  /*8e30*/  R2UR UR4, R67 ;  /* 0x00000000430472ca */ /* 0x000fe200000e0000 */
[----:B------:R-:W-:Y:S01]  /*8e40*/  NOP ;  /* 0x0000000000007918 */ /* 0x000fe20000000000 */
[C---:B------:R-:W-:Y:S02]  /*8e50*/  SHF.L.U32 R29, R31.reuse, 0x10, RZ ;  /* 0x000000101f1d7819 */ /* 0x040fe400000006ff */
[----:B------:R-:W-:Y:S02]  /*8e60*/  LOP3.LUT R30, R31, 0xffff0000, RZ, 0xc0, !PT ;  /* 0xffff00001f1e7812 */ /* 0x000fe400078ec0ff */
[C---:B------:R-:W-:Y:S02]  /*8e70*/  SHF.L.U32 R31, R36.reuse, 0x10, RZ ;  /* 0x00000010241f7819 */ /* 0x040fe400000006ff */
[----:B------:R-:W-:Y:S02]  /*8e80*/  LOP3.LUT R32, R36, 0xffff0000, RZ, 0xc0, !PT ;  /* 0xffff000024207812 */ /* 0x000fe400078ec0ff */
[C---:B------:R-:W-:Y:S02]  /*8e90*/  SHF.L.U32 R33, R37.reuse, 0x10, RZ ;  /* 0x0000001025217819 */ /* 0x040fe400000006ff */
[----:B------:R-:W-:Y:S01]  /*8ea0*/  LOP3.LUT R34, R37, 0xffff0000, RZ, 0xc0, !PT ;  /* 0xffff000025227812 */ /* 0x000fe200078ec0ff */
[----:B------:R-:W-:Y:S01]  /*8eb0*/  UIADD3 UR4, UPT, UPT, UR4, 0x180, URZ ;  /* 0x0000018004047890 */ /* 0x000fe2000fffe0ff */
[C---:B------:R-:W-:Y:S02]  /*8ec0*/  SHF.L.U32 R35, R38.reuse, 0x10, RZ ;  /* 0x0000001026237819 */ /* 0x040fe400000006ff */
[----:B------:R-:W-:Y:S02]  /*8ed0*/  LOP3.LUT R36, R38, 0xffff0000, RZ, 0xc0, !PT ;  /* 0xffff000026247812 */ /* 0x000fe400078ec0ff */
[C---:B------:R-:W-:Y:S02]  /*8ee0*/  SHF.L.U32 R37, R39.reuse, 0x10, RZ ;  /* 0x0000001027257819 */ /* 0x040fe400000006ff */
[----:B------:R-:W-:Y:S01]  /*8ef0*/  LOP3.LUT R38, R39, 0xffff0000, RZ, 0xc0, !PT ;  /* 0xffff000027267812 */ /* 0x000fe200078ec0ff */
[C---:B-1----:R-:W-:Y:S01]  /*8f00*/  FMUL R0, R24.reuse, R4 ;  /* 0x0000000418007220 */ /* 0x042fe20000400000 */
[----:B--2---:R-:W-:Y:S01]  /*8f10*/  UPRMT UR4, UR5, 0x654, UR4 ;  /* 0x0000065405047896 */ /* 0x004fe20008000004 */
[C---:B----4-:R-:W-:Y:S01]  /*8f20*/  FMUL R2, R24.reuse, R5 ;  /* 0x0000000518027220 */ /* 0x050fe20000400000 */
[C---:B------:R-:W-:Y:S01]  /*8f30*/  FMUL R7, R24.reuse, R7 ;  /* 0x0000000718077220 */ /* 0x040fe20000400000 */
[C---:B------:R-:W-:Y:S01]  /*8f40*/  FFMA R0, R27.reuse, R3, R0 ;  /* 0x000000031b007223 */ /* 0x040fe20000000000 */
[C---:B------:R-:W-:Y:S01]  /*8f50*/  FMUL R3, R24.reuse, R6 ;  /* 0x0000000618037220 */ /* 0x040fe20000400000 */
[C---:B------:R-:W-:Y:S01]  /*8f60*/  FFMA R2, R27.reuse, R20, R2 ;  /* 0x000000141b027223 */ /* 0x040fe20000000002 */
[C---:B------:R-:W-:Y:S01]  /*8f70*/  FMUL R4, R24.reuse, R8 ;  /* 0x0000000818047220 */ /* 0x040fe20000400000 */
[----:B------:R-:W-:Y:S01]  /*8f80*/  FMUL R5, R24, R9 ;  /* 0x0000000918057220 */ /* 0x000fe20000400000 */
[C---:B------:R-:W-:Y:S01]  /*8f90*/  FFMA R3, R27.reuse, R21, R3 ;  /* 0x000000151b037223 */ /* 0x040fe20000000003 */
[----:B------:R-:W-:Y:S01]  /*8fa0*/  SYNCS.ARRIVE.TRANS64.RED.A1T0 RZ, [UR4], RZ ;  /* 0x000000ffffff79a7 */ /* 0x000fe20008100404 */
[----:B------:R-:W-:Y:S01]  /*8fb0*/  F2FP.BF16.F32.PACK_AB R68, R2, R0 ;  /* 0x000000000244723e */ /* 0x000fe200000010ff */
[C---:B------:R-:W-:Y:S01]  /*8fc0*/  FFMA R7, R27.reuse, R25, R7 ;  /* 0x000000191b077223 */ /* 0x040fe20000000007 */
[C---:B------:R-:W-:Y:S01]  /*8fd0*/  FFMA R4, R27.reuse, R26, R4 ;  /* 0x0000001a1b047223 */ /* 0x040fe20000000004 */
[C---:B------:R-:W-:Y:S01]  /*8fe0*/  FFMA R5, R27.reuse, R28, R5 ;  /* 0x0000001c1b057223 */ /* 0x040fe20000000005 */
[C---:B------:R-:W-:Y:S01]  /*8ff0*/  FMUL R6, R24.reuse, R10 ;  /* 0x0000000a18067220 */ /* 0x040fe20000400000 */
[C---:B------:R-:W-:Y:S01]  /*9000*/  FMUL R11, R24.reuse, R11 ;  /* 0x0000000b180b7220 */ /* 0x040fe20000400000 */
[C---:B------:R-:W-:Y:S01]  /*9010*/  FMUL R8, R24.reuse, R12 ;  /* 0x0000000c18087220 */ /* 0x040fe20000400000 */
[C---:B------:R-:W-:Y:S01]  /*9020*/  FMUL R9, R24.reuse, R13 ;  /* 0x0000000d18097220 */ /* 0x040fe20000400000 */
[C---:B------:R-:W-:Y:S01]  /*9030*/  FFMA R6, R27.reuse, R29, R6 ;  /* 0x0000001d1b067223 */ /* 0x040fe20000000006 */
        /* <DEDUP_REMOVED lines=10> */
[----:B------:R-:W-:Y:S01]  /*90e0*/  FMUL R19, R24, R19 ;  /* 0x0000001318137220 */ /* 0x000fe20000400000 */
[C---:B------:R-:W-:Y:S01]  /*90f0*/  FFMA R12, R27.reuse, R35, R12 ;  /* 0x000000231b0c7223 */ /* 0x040fe2000000000c */
[C---:B------:R-:W-:Y:S01]  /*9100*/  FFMA R13, R27.reuse, R36, R13 ;  /* 0x000000241b0d7223 */ /* 0x040fe2000000000d */
[C---:B------:R-:W-:Y:S01]  /*9110*/  FFMA R14, R27.reuse, R37, R14 ;  /* 0x000000251b0e7223 */ /* 0x040fe2000000000e */
[----:B------:R-:W-:Y:S01]  /*9120*/  FFMA R19, R27, R38, R19 ;  /* 0x000000261b137223 */ /* 0x000fe20000000013 */
[----:B---3--:R-:W-:Y:S02]  /*9130*/  F2FP.BF16.F32.PACK_AB R69, R7, R3 ;  /* 0x000000030745723e */ /* 0x008fe400000010ff */
[----:B------:R-:W-:Y:S02]  /*9140*/  F2FP.BF16.F32.PACK_AB R70, R5, R4 ;  /* 0x000000040546723e */ /* 0x000fe400000010ff */
[----:B------:R-:W-:Y:S02]  /*9150*/  F2FP.BF16.F32.PACK_AB R71, R11, R6 ;  /* 0x000000060b47723e */ /* 0x000fe400000010ff */
[----:B------:R-:W-:Y:S02]  /*9160*/  F2FP.BF16.F32.PACK_AB R8, R9, R8 ;  /* 0x000000080908723e */ /* 0x000fe400000010ff */
        /* <DEDUP_REMOVED lines=21> */
.L_x_130:
[----:B------:R-:W-:Y:S05]  /*92c0*/  BSYNC.RECONVERGENT B0 ;  /* 0x0000000000007941 */ /* 0x000fea0003800200 */
.L_x_129:
[----:B------:R-:W-:Y:S01]  /*92d0*/  BAR.SYNC.DEFER_BLOCKING 0x1, 0x80 ;  /* 0x0042000000007b1d */ /* 0x000fe20000010000 */
[----:B------:R-:W-:Y:S01]  /*92e0*/  UISETP.NE.AND UP0, UPT, UR53, -0x4, UPT ;  /* 0xfffffffc3500788c */ /* 0x000fe2000bf05270 */
[----:B------:R-:W-:Y:S08]  /*92f0*/  IADD3 R22, PT, PT, R22, 0x1, RZ ;  /* 0x0000000116167810 */ /* 0x000ff00007ffe0ff */
[----:B------:R-:W-:Y:S05]  /*9300*/  BRA.U !UP0, `(.L_x_131) ;  /* 0x0000000108287547 */ /* 0x000fea000b800000 */
[----:B------:R-:W-:Y:S01]  /*9310*/  ISETP.NE.AND P0, PT, R64, RZ, PT ;  /* 0x000000ff4000720c */ /* 0x000fe20003f05270 */
[----:B------:R-:W-:Y:S01]  /*9320*/  IMAD.U32 R0, RZ, RZ, UR50 ;  /* 0x00000032ff007e24 */ /* 0x000fe2000f8e00ff */
[----:B------:R-:W-:Y:S02]  /*9330*/  UIADD3 UR4, UPT, UPT, UR50, 0x1, URZ ;  /* 0x0000000132047890 */ /* 0x000fe4000fffe0ff */
[----:B------:R-:W-:Y:S02]  /*9340*/  ISETP.NE.U32.OR P0, PT, R63, 0x1, !P0 ;  /* 0x000000013f00780c */ /* 0x000fe40004705470 */
[----:B------:R-:W-:Y:S04]  /*9350*/  UISETP.NE.AND UP0, UPT, UR4, 0x4, UPT ;  /* 0x000000040400788c */ /* 0x000fe8000bf05270 */
[----:B------:R-:W-:Y:S07]  /*9360*/  USEL UR50, UR4, URZ, UP0 ;  /* 0x000000ff04327287 */ /* 0x000fee0008000000 */
[----:B------:R-:W-:Y:S05]  /*9370*/  @P0 LEA R0, R0, UR48, 0x3 ;  /* 0x0000003000000c11 */ /* 0x000fea000f8e18ff */
[----:B------:R-:W-:Y:S05]  /*9380*/  @P0 VIADD R0, R0, 0x130 ;  /* 0x0000013000000836 */ /* 0x000fea0000000000 */
[----:B------:R-:W-:Y:S04]  /*9390*/  @P0 PRMT R0, R72, 0x654, R0 ;  /* 0x0000065448000816 */ /* 0x000fe80000000000 */
[----:B------:R2:W-:Y:S03]  /*93a0*/  @P0 SYNCS.ARRIVE.TRANS64.RED.A1T0 RZ, [R0+URZ], RZ ;  /* 0x000000ff00ff09a7 */ /* 0x0005e600081004ff */
.L_x_131:
[----:B------:R-:W-:Y:S01]  /*93b0*/  R2UR UR5, R48 ;  /* 0x00000000300572ca */ /* 0x000fe200000e0000 */
[----:B------:R-:W-:Y:S01]  /*93c0*/  UIADD3 UR53, UPT, UPT, UR53, 0x4, URZ ;  /* 0x0000000435357890 */ /* 0x000fe2000fffe0ff */
[----:B------:R-:W-:Y:S01]  /*93d0*/  R2UR UR4, R49 ;  /* 0x00000000310472ca */ /* 0x000fe200000e0000 */
[----:B------:R-:W-:Y:S01]  /*93e0*/  UMOV UR49, UR62 ;  /* 0x0000003e00317c82 */ /* 0x000fe20008000000 */
[----:B------:R-:W-:Y:S02]  /*93f0*/  LOP3.LUT P0, RZ, R46, 0x1, RZ, 0xc0, !PT ;  /* 0x000000012eff7812 */ /* 0x000fe4000780c0ff */
[----:B------:R-:W-:Y:S02]  /*9400*/  ISETP.NE.AND P1, PT, R22, 0x2, PT ;  /* 0x000000021600780c */ /* 0x000fe40003f25270 */
[----:B------:R-:W-:Y:S02]  /*9410*/  LOP3.LUT R50, R50, 0x1, RZ, 0x3c, !PT ;  /* 0x0000000132327812 */ /* 0x000fe400078e3cff */
[----:B--2---:R-:W-:Y:S02]  /*9420*/  SEL R0, RZ, 0x1, P1 ;  /* 0x00000001ff007807 */ /* 0x004fe40000800000 */
[----:B------:R-:W-:Y:S01]  /*9430*/  SEL R22, R22, RZ, P1 ;  /* 0x000000ff16167207 */ /* 0x000fe20000800000 */
[----:B------:R-:W-:Y:S01]  /*9440*/  UIADD3 UR20, UPT, UPT, UR36, UR5, URZ ;  /* 0x0000000524147290 */ /* 0x000fe2000fffe0ff */
[----:B------:R-:W-:Y:S01]  /*9450*/  LOP3.LUT R51, R51, R0, RZ, 0x3c, !PT ;  /* 0x0000000033337212 */ /* 0x000fe200078e3cff */
[----:B------:R-:W-:Y:S02]  /*9460*/  UIADD3 UR24, UPT, UPT, UR37, UR4, URZ ;  /* 0x0000000425187290 */ /* 0x000fe4000fffe0ff */
[----:B------:R-:W-:Y:S10]  /*9470*/  @P0 BRA `(.L_x_132) ;  /* 0xffffffc800f80947 */ /* 0x000ff4000383ffff */
[----:B------:R-:W-:-:S13]  /*9480*/  R2UR UR4, R59 ;  /* 0x000000003b0472ca */ /* 0x000fda00000e0000 */
[----:B------:R-:W-:-:S09]  /*9490*/  UISETP.NE.AND UP0, UPT, UR4, URZ, UPT ;  /* 0x000000ff0400728c */ /* 0x000fd2000bf05270 */
[----:B------:R-:W-:Y:S05]  /*94a0*/  BRA.U !UP0, `(.L_x_133) ;  /* 0x0000000108487547 */ /* 0x000fea000b800000 */
[----:B------:R-:W2:Y:S02]  /*94b0*/  LDCU.64 UR4, c[0x0][0x890] ;  /* 0x00011200ff0477ac */ /* 0x000ea40008000a00 */
[----:B--2---:R-:W-:-:S04]  /*94c0*/  UISETP.NE.U32.AND UP0, UPT, UR4, URZ, UPT ;  /* 0x000000ff0400728c */ /* 0x004fc8000bf05070 */
[----:B------:R-:W-:-:S09]  /*94d0*/  UISETP.NE.AND.EX UP0, UPT, UR5, URZ, UPT, UP0 ;  /* 0x000000ff0500728c */ /* 0x000fd2000bf05300 */
[----:B------:R-:W-:Y:S05]  /*94e0*/  BRA.U UP0, `(.L_x_134) ;  /* 0x00000001000c7547 */ /* 0x000fea000b800000 */
[----:B------:R-:W-:-:S13]  /*94f0*/  FSETP.NEU.AND P0, PT, R27, RZ, PT ;  /* 0x000000ff1b00720b */ /* 0x000fda0003f0d000 */
[----:B------:R-:W-:Y:S05]  /*9500*/  @!P0 EXIT ;  /* 0x000000000000894d */ /* 0x000fea0003800000 */
[----:B------:R-:W-:Y:S05]  /*9510*/  BRA `(.L_x_133) ;  /* 0x00000000002c7947 */ /* 0x000fea0003800000 */
.L_x_134:
[----:B------:R-:W-:Y:S01]  /*9520*/  ISETP.NE.AND P0, PT, R62, RZ, PT ;  /* 0x000000ff3e00720c */ /* 0x000fe20003f05270 */
[----:B------:R-:W-:-:S12]  /*9530*/  BSSY.RECONVERGENT B0, `(.L_x_133) ;  /* 0x0000009000007945 */ /* 0x000fd80003800200 */
[----:B------:R-:W-:Y:S05]  /*9540*/  @P0 BRA `(.L_x_135) ;  /* 0x0000000000140947 */ /* 0x000fea0003800000 */
[----:B------:R-:W2:Y:S02]  /*9550*/  LDCU.64 UR4, c[0x0][0x888] ;  /* 0x00011100ff0477ac */ /* 0x000ea40008000a00 */
[----:B--2---:R-:W-:-:S04]  /*9560*/  ISETP.NE.U32.AND P0, PT, RZ, UR4, PT ;  /* 0x00000004ff007c0c */ /* 0x004fc8000bf05070 */
[----:B------:R-:W-:-:S13]  /*9570*/  ISETP.NE.AND.EX P0, PT, RZ, UR5, PT, P0 ;  /* 0x00000005ff007c0c */ /* 0x000fda000bf05300 */
[----:B------:R-:W-:Y:S05]  /*9580*/  @!P0 EXIT ;  /* 0x000000000000894d */ /* 0x000fea0003800000 */
[----:B------:R-:W-:Y:S05]  /*9590*/  BRA `(.L_x_136) ;  /* 0x0000000000087947 */ /* 0x000fea0003800000 */
.L_x_135:
[----:B------:R-:W-:-:S13]  /*95a0*/  FSETP.NEU.AND P0, PT, R27, RZ, PT ;  /* 0x000000ff1b00720b */ /* 0x000fda0003f0d000 */
[----:B------:R-:W-:Y:S05]  /*95b0*/  @!P0 EXIT ;  /* 0x000000000000894d */ /* 0x000fea0003800000 */
.L_x_136:
[----:B------:R-:W-:Y:S05]  /*95c0*/  BSYNC.RECONVERGENT B0 ;  /* 0x0000000000007941 */ /* 0x000fea0003800200 */
.L_x_133:
[----:B------:R-:W2:Y:S01]  /*95d0*/  S2UR UR5, SR_CgaCtaId ;  /* 0x00000000000579c3 */ /* 0x000ea20000008800 */
[----:B------:R-:W-:Y:S01]  /*95e0*/  ULEA UR4, UR50, UR48, 0x3 ;  /* 0x0000003032047291 */ /* 0x000fe2000f8e18ff */
[----:B------:R-:W-:-:S04]  /*95f0*/  DEPBAR.LE SB0, 0x0 ;  /* 0x000080000000791a */ /* 0x000fc80000000000 */
[----:B------:R-:W-:-:S04]  /*9600*/  UIADD3 UR4, UPT, UPT, UR4, 0x130, URZ ;  /* 0x0000013004047890 */ /* 0x000fc8000fffe0ff */
[----:B--2---:R-:W-:-:S09]  /*9610*/  UPRMT UR4, UR5, 0x654, UR4 ;  /* 0x0000065405047896 */ /* 0x004fd20008000004 */
[----:B------:R-:W-:Y:S01]  /*9620*/  SYNCS.ARRIVE.TRANS64.RED.A1T0 RZ, [UR4], RZ ;  /* 0x000000ffffff79a7 */ /* 0x000fe20008100404 */
[----:B------:R-:W-:Y:S05]  /*9630*/  EXIT ;  /* 0x000000000000794d */ /* 0x000fea0003800000 */
.L_x_20:
[----:B------:R-:W-:Y:S07]  /*9640*/  MOV R0, UR41 ;  /* 0x0000002900007c02 */ /* 0x000fee0008000f00 */
.L_x_137:
[----:B-1----:R1:W3:Y:S02]  /*9650*/  SYNCS.PHASECHK.TRANS64.TRYWAIT P0, [R0+URZ+0x88], R4 ;  /* 0x00008804000075a7 */ /* 0x0022e400080011ff */
[----:B---3--:R-:W-:Y:S05]  /*9660*/  @!P0 NANOSLEEP.SYNCS 0x989680 ;  /* 0x009896800000895d */ /* 0x008fea0003900000 */
[----:B------:R-:W3:Y:S02]  /*9670*/  @!P0 SYNCS.PHASECHK.TRANS64 P0, [R0+URZ+0x88], R4 ;  /* 0x00008804000085a7 */ /* 0x000ee400080010ff */
[----:B---3--:R-:W-:Y:S05]  /*9680*/  @!P0 BRA `(.L_x_137) ;  /* 0xfffffffc00f08947 */ /* 0x008fea000383ffff */
[----:B------:R-:W-:Y:S05]  /*9690*/  BRA `(.L_x_19) ;  /* 0xffffff8400807947 */ /* 0x000fea000383ffff */
.L_x_26:
[----:B-1----:R-:W-:Y:S07]  /*96a0*/  MOV R0, UR33 ;  /* 0x0000002100007c02 */ /* 0x002fee0008000f00 */
.L_x_138:
[----:B-1----:R1:W2:Y:S02]  /*96b0*/  SYNCS.PHASECHK.TRANS64.TRYWAIT P0, [R0+URZ+0x88], R4 ;  /* 0x00008804000075a7 */ /* 0x0022a400080011ff */
[----:B--2---:R-:W-:Y:S05]  /*96c0*/  @!P0 NANOSLEEP.SYNCS 0x989680 ;  /* 0x009896800000895d */ /* 0x004fea0003900000 */
[----:B------:R-:W2:Y:S02]  /*96d0*/  @!P0 SYNCS.PHASECHK.TRANS64 P0, [R0+URZ+0x88], R4 ;  /* 0x00008804000085a7 */ /* 0x000ea400080010ff */
[----:B--2---:R-:W-:Y:S05]  /*96e0*/  @!P0 BRA `(.L_x_138) ;  /* 0xfffffffc00f08947 */ /* 0x004fea000383ffff */
[----:B------:R-:W-:Y:S05]  /*96f0*/  BRA `(.L_x_25) ;  /* 0xffffff8800bc7947 */ /* 0x000fea000383ffff */
.L_x_30:
[----:B-1----:R-:W-:-:S07]  /*9700*/  MOV R0, UR31 ;  /* 0x0000001f00007c02 */ /* 0x002fce0008000f00 */
.L_x_139:
[----:B-1----:R1:W2:Y:S02]  /*9710*/  SYNCS.PHASECHK.TRANS64.TRYWAIT P0, [R0+URZ+0x160], R3 ;  /* 0x00016003000075a7 */ /* 0x0022a400080011ff */
[----:B--2---:R-:W-:Y:S05]  /*9720*/  @!P0 NANOSLEEP.SYNCS 0x989680 ;  /* 0x009896800000895d */ /* 0x004fea0003900000 */
[----:B------:R-:W2:Y:S02]  /*9730*/  @!P0 SYNCS.PHASECHK.TRANS64 P0, [R0+URZ+0x160], R3 ;  /* 0x00016003000085a7 */ /* 0x000ea400080010ff */
[----:B--2---:R-:W-:Y:S05]  /*9740*/  @!P0 BRA `(.L_x_139) ;  /* 0xfffffffc00f08947 */ /* 0x004fea000383ffff */
[----:B------:R-:W-:Y:S05]  /*9750*/  BRA `(.L_x_140) ;  /* 0xffffff8c00947947 */ /* 0x000fea000383ffff */
.L_x_34:
[----:B------:R-:W-:-:S07]  /*9760*/  MOV R0, UR4 ;  /* 0x0000000400007c02 */ /* 0x000fce0008000f00 */
.L_x_141:
[----:B-1----:R1:W2:Y:S02]  /*9770*/  SYNCS.PHASECHK.TRANS64.TRYWAIT P0, [R0+URZ], R2 ;  /* 0x00000002000075a7 */ /* 0x0022a400080011ff */
[----:B--2---:R-:W-:Y:S05]  /*9780*/  @!P0 NANOSLEEP.SYNCS 0x989680 ;  /* 0x009896800000895d */ /* 0x004fea0003900000 */
[----:B------:R-:W2:Y:S02]  /*9790*/  @!P0 SYNCS.PHASECHK.TRANS64 P0, [R0+URZ], R2 ;  /* 0x00000002000085a7 */ /* 0x000ea400080010ff */
[----:B--2---:R-:W-:Y:S05]  /*97a0*/  @!P0 BRA `(.L_x_141) ;  /* 0xfffffffc00f08947 */ /* 0x004fea000383ffff */
[----:B------:R-:W-:Y:S05]  /*97b0*/  BRA `(.L_x_142) ;  /* 0xffffff9400287947 */ /* 0x000fea000383ffff */
.L_x_35:
[----:B------:R-:W-:-:S07]  /*97c0*/  MOV R0, UR5 ;  /* 0x0000000500007c02 */ /* 0x000fce0008000f00 */
.L_x_143:
[----:B-1----:R1:W2:Y:S02]  /*97d0*/  SYNCS.PHASECHK.TRANS64.TRYWAIT P0, [R0+URZ], R2 ;  /* 0x00000002000075a7 */ /* 0x0022a400080011ff */
[----:B--2---:R-:W-:Y:S05]  /*97e0*/  @!P0 NANOSLEEP.SYNCS 0x989680 ;  /* 0x009896800000895d */ /* 0x004fea0003900000 */
[----:B------:R-:W2:Y:S02]  /*97f0*/  @!P0 SYNCS.PHASECHK.TRANS64 P0, [R0+URZ], R2 ;  /* 0x00000002000085a7 */ /* 0x000ea400080010ff */
[----:B--2---:R-:W-:Y:S05]  /*9800*/  @!P0 BRA `(.L_x_143) ;  /* 0xfffffffc00f08947 */ /* 0x004fea000383ffff */
[----:B------:R-:W-:Y:S05]  /*9810*/  BRA `(.L_x_144) ;  /* 0xffffff9400387947 */ /* 0x000fea000383ffff */
.L_x_36:
[----:B------:R-:W-:-:S07]  /*9820*/  MOV R0, UR5 ;  /* 0x0000000500007c02 */ /* 0x000fce0008000f00 */
.L_x_145:
[----:B-1----:R1:W2:Y:S02]  /*9830*/  SYNCS.PHASECHK.TRANS64.TRYWAIT P0, [R0+URZ], R2 ;  /* 0x00000002000075a7 */ /* 0x0022a400080011ff */
[----:B--2---:R-:W-:Y:S05]  /*9840*/  @!P0 NANOSLEEP.SYNCS 0x989680 ;  /* 0x009896800000895d */ /* 0x004fea0003900000 */
[----:B------:R-:W2:Y:S02]  /*9850*/  @!P0 SYNCS.PHASECHK.TRANS64 P0, [R0+URZ], R2 ;  /* 0x00000002000085a7 */ /* 0x000ea400080010ff */
[----:B--2---:R-:W-:Y:S05]  /*9860*/  @!P0 BRA `(.L_x_145) ;  /* 0xfffffffc00f08947 */ /* 0x004fea000383ffff */
[----:B------:R-:W-:Y:S05]  /*9870*/  BRA `(.L_x_146) ;  /* 0xffffff9400487947 */ /* 0x000fea000383ffff */
.L_x_37:
[----:B------:R-:W-:-:S07]  /*9880*/  MOV R0, UR5 ;  /* 0x0000000500007c02 */ /* 0x000fce0008000f00 */
.L_x_147:
[----:B-1----:R1:W2:Y:S02]  /*9890*/  SYNCS.PHASECHK.TRANS64.TRYWAIT P0, [R0+URZ], R2 ;  /* 0x00000002000075a7 */ /* 0x0022a400080011ff */
[----:B--2---:R-:W-:Y:S05]  /*98a0*/  @!P0 NANOSLEEP.SYNCS 0x989680 ;  /* 0x009896800000895d */ /* 0x004fea0003900000 */
[----:B------:R-:W2:Y:S02]  /*98b0*/  @!P0 SYNCS.PHASECHK.TRANS64 P0, [R0+URZ], R2 ;  /* 0x00000002000085a7 */ /* 0x000ea400080010ff */
[----:B--2---:R-:W-:Y:S05]  /*98c0*/  @!P0 BRA `(.L_x_147) ;  /* 0xfffffffc00f08947 */ /* 0x004fea000383ffff */
[----:B------:R-:W-:Y:S05]  /*98d0*/  BRA `(.L_x_148) ;  /* 0xffffff9400587947 */ /* 0x000fea000383ffff */
.L_x_38:
[----:B------:R-:W-:-:S07]  /*98e0*/  MOV R0, UR5 ;  /* 0x0000000500007c02 */ /* 0x000fce0008000f00 */
.L_x_149:
[----:B-1----:R1:W2:Y:S02]  /*98f0*/  SYNCS.PHASECHK.TRANS64.TRYWAIT P0, [R0+URZ], R2 ;  /* 0x00000002000075a7 */ /* 0x0022a400080011ff */
[----:B--2---:R-:W-:Y:S05]  /*9900*/  @!P0 NANOSLEEP.SYNCS 0x989680 ;  /* 0x009896800000895d */ /* 0x004fea0003900000 */
[----:B------:R-:W2:Y:S02]  /*9910*/  @!P0 SYNCS.PHASECHK.TRANS64 P0, [R0+URZ], R2 ;  /* 0x00000002000085a7 */ /* 0x000ea400080010ff */
[----:B--2---:R-:W-:Y:S05]  /*9920*/  @!P0 BRA `(.L_x_149) ;  /* 0xfffffffc00f08947 */ /* 0x004fea000383ffff */
[----:B------:R-:W-:Y:S05]  /*9930*/  BRA `(.L_x_150) ;  /* 0xffffff9400687947 */ /* 0x000fea000383ffff */
.L_x_39:
[----:B------:R-:W-:-:S07]  /*9940*/  MOV R0, UR5 ;  /* 0x0000000500007c02 */ /* 0x000fce0008000f00 */
.L_x_151:
[----:B-1----:R1:W2:Y:S02]  /*9950*/  SYNCS.PHASECHK.TRANS64.TRYWAIT P0, [R0+URZ], R2 ;  /* 0x00000002000075a7 */ /* 0x0022a400080011ff */
[----:B--2---:R-:W-:Y:S05]  /*9960*/  @!P0 NANOSLEEP.SYNCS 0x989680 ;  /* 0x009896800000895d */ /* 0x004fea0003900000 */
[----:B------:R-:W2:Y:S02]  /*9970*/  @!P0 SYNCS.PHASECHK.TRANS64 P0, [R0+URZ], R2 ;  /* 0x00000002000085a7 */ /* 0x000ea400080010ff */
[----:B--2---:R-:W-:Y:S05]  /*9980*/  @!P0 BRA `(.L_x_151) ;  /* 0xfffffffc00f08947 */ /* 0x004fea000383ffff */
[----:B------:R-:W-:Y:S05]  /*9990*/  BRA `(.L_x_152) ;  /* 0xffffff9400787947 */ /* 0x000fea000383ffff */
.L_x_40:
[----:B------:R-:W-:-:S07]  /*99a0*/  MOV R0, UR5 ;  /* 0x0000000500007c02 */ /* 0x000fce0008000f00 */
.L_x_153:
[----:B-1----:R1:W2:Y:S02]  /*99b0*/  SYNCS.PHASECHK.TRANS64.TRYWAIT P0, [R0+URZ], R2 ;  /* 0x00000002000075a7 */ /* 0x0022a400080011ff */
[----:B--2---:R-:W-:Y:S05]  /*99c0*/  @!P0 NANOSLEEP.SYNCS 0x989680 ;  /* 0x009896800000895d */ /* 0x004fea0003900000 */
[----:B------:R-:W2:Y:S02]  /*99d0*/  @!P0 SYNCS.PHASECHK.TRANS64 P0, [R0+URZ], R2 ;  /* 0x00000002000085a7 */ /* 0x000ea400080010ff */
[----:B--2---:R-:W-:Y:S05]  /*99e0*/  @!P0 BRA `(.L_x_153) ;  /* 0xfffffffc00f08947 */ /* 0x004fea000383ffff */
[----:B------:R-:W-:Y:S05]  /*99f0*/  BRA `(.L_x_154) ;  /* 0xffffff9400887947 */ /* 0x000fea000383ffff */
.L_x_41:
[----:B------:R-:W-:-:S07]  /*9a00*/  MOV R0, UR5 ;  /* 0x0000000500007c02 */ /* 0x000fce0008000f00 */
.L_x_155:
[----:B-1----:R1:W2:Y:S02]  /*9a10*/  SYNCS.PHASECHK.TRANS64.TRYWAIT P0, [R0+URZ], R2 ;  /* 0x00000002000075a7 */ /* 0x0022a400080011ff */
[----:B--2---:R-:W-:Y:S05]  /*9a20*/  @!P0 NANOSLEEP.SYNCS 0x989680 ;  /* 0x009896800000895d */ /* 0x004fea0003900000 */
[----:B------:R-:W2:Y:S02]  /*9a30*/  @!P0 SYNCS.PHASECHK.TRANS64 P0, [R0+URZ], R2 ;  /* 0x00000002000085a7 */ /* 0x000ea400080010ff */
[----:B--2---:R-:W-:Y:S05]  /*9a40*/  @!P0 BRA `(.L_x_155) ;  /* 0xfffffffc00f08947 */ /* 0x004fea000383ffff */
[----:B------:R-:W-:Y:S05]  /*9a50*/  BRA `(.L_x_156) ;  /* 0xffffff9400987947 */ /* 0x000fea000383ffff */
.L_x_42:
[----:B------:R-:W-:-:S07]  /*9a60*/  MOV R0, UR5 ;  /* 0x0000000500007c02 */ /* 0x000fce0008000f00 */
.L_x_157:
[----:B-1----:R1:W2:Y:S02]  /*9a70*/  SYNCS.PHASECHK.TRANS64.TRYWAIT P0, [R0+URZ], R2 ;  /* 0x00000002000075a7 */ /* 0x0022a400080011ff */
[----:B--2---:R-:W-:Y:S05]  /*9a80*/  @!P0 NANOSLEEP.SYNCS 0x989680 ;  /* 0x009896800000895d */ /* 0x004fea0003900000 */
[----:B------:R-:W2:Y:S02]  /*9a90*/  @!P0 SYNCS.PHASECHK.TRANS64 P0, [R0+URZ], R2 ;  /* 0x00000002000085a7 */ /* 0x000ea400080010ff */
[----:B--2---:R-:W-:Y:S05]  /*9aa0*/  @!P0 BRA `(.L_x_157) ;  /* 0xfffffffc00f08947 */ /* 0x004fea000383ffff */
[----:B------:R-:W-:Y:S05]  /*9ab0*/  BRA `(.L_x_158) ;  /* 0xffffff9400a87947 */ /* 0x000fea000383ffff */
.L_x_43:
[----:B------:R-:W-:-:S07]  /*9ac0*/  MOV R0, UR5 ;  /* 0x0000000500007c02 */ /* 0x000fce0008000f00 */
.L_x_159:
[----:B-1----:R1:W2:Y:S02]  /*9ad0*/  SYNCS.PHASECHK.TRANS64.TRYWAIT P0, [R0+URZ], R2 ;  /* 0x00000002000075a7 */ /* 0x0022a400080011ff */
[----:B--2---:R-:W-:Y:S05]  /*9ae0*/  @!P0 NANOSLEEP.SYNCS 0x989680 ;  /* 0x009896800000895d */ /* 0x004fea0003900000 */
[----:B------:R-:W2:Y:S02]  /*9af0*/  @!P0 SYNCS.PHASECHK.TRANS64 P0, [R0+URZ], R2 ;  /* 0x00000002000085a7 */ /* 0x000ea400080010ff */
[----:B--2---:R-:W-:Y:S05]  /*9b00*/  @!P0 BRA `(.L_x_159) ;  /* 0xfffffffc00f08947 */ /* 0x004fea000383ffff */
[----:B------:R-:W-:Y:S05]  /*9b10*/  BRA `(.L_x_160) ;  /* 0xffffff9400b87947 */ /* 0x000fea000383ffff */
.L_x_44:
[----:B------:R-:W-:-:S07]  /*9b20*/  MOV R0, UR5 ;  /* 0x0000000500007c02 */ /* 0x000fce0008000f00 */
.L_x_161:
[----:B-1----:R1:W2:Y:S02]  /*9b30*/  SYNCS.PHASECHK.TRANS64.TRYWAIT P0, [R0+URZ], R2 ;  /* 0x00000002000075a7 */ /* 0x0022a400080011ff */
[----:B--2---:R-:W-:Y:S05]  /*9b40*/  @!P0 NANOSLEEP.SYNCS 0x989680 ;  /* 0x009896800000895d */ /* 0x004fea0003900000 */
[----:B------:R-:W2:Y:S02]  /*9b50*/  @!P0 SYNCS.PHASECHK.TRANS64 P0, [R0+URZ], R2 ;  /* 0x00000002000085a7 */ /* 0x000ea400080010ff */
[----:B--2---:R-:W-:Y:S05]  /*9b60*/  @!P0 BRA `(.L_x_161) ;  /* 0xfffffffc00f08947 */ /* 0x004fea000383ffff */
[----:B------:R-:W-:Y:S05]  /*9b70*/  BRA `(.L_x_162) ;  /* 0xffffff9400c87947 */ /* 0x000fea000383ffff */
.L_x_45:
[----:B------:R-:W-:-:S07]  /*9b80*/  MOV R0, UR5 ;  /* 0x0000000500007c02 */ /* 0x000fce0008000f00 */
.L_x_163:
[----:B-1----:R1:W2:Y:S02]  /*9b90*/  SYNCS.PHASECHK.TRANS64.TRYWAIT P0, [R0+URZ], R2 ;  /* 0x00000002000075a7 */ /* 0x0022a400080011ff */
[----:B--2---:R-:W-:Y:S05]  /*9ba0*/  @!P0 NANOSLEEP.SYNCS 0x989680 ;  /* 0x009896800000895d */ /* 0x004fea0003900000 */
[----:B------:R-:W2:Y:S02]  /*9bb0*/  @!P0 SYNCS.PHASECHK.TRANS64 P0, [R0+URZ], R2 ;  /* 0x00000002000085a7 */ /* 0x000ea400080010ff */
[----:B--2---:R-:W-:Y:S05]  /*9bc0*/  @!P0 BRA `(.L_x_163) ;  /* 0xfffffffc00f08947 */ /* 0x004fea000383ffff */
[----:B------:R-:W-:Y:S05]  /*9bd0*/  BRA `(.L_x_164) ;  /* 0xffffff9400d87947 */ /* 0x000fea000383ffff */
.L_x_46:
[----:B------:R-:W-:-:S07]  /*9be0*/  MOV R0, UR5 ;  /* 0x0000000500007c02 */ /* 0x000fce0008000f00 */
.L_x_165:
[----:B-1----:R1:W2:Y:S02]  /*9bf0*/  SYNCS.PHASECHK.TRANS64.TRYWAIT P0, [R0+URZ], R2 ;  /* 0x00000002000075a7 */ /* 0x0022a400080011ff */
[----:B--2---:R-:W-:Y:S05]  /*9c00*/  @!P0 NANOSLEEP.SYNCS 0x989680 ;  /* 0x009896800000895d */ /* 0x004fea0003900000 */
[----:B------:R-:W2:Y:S02]  /*9c10*/  @!P0 SYNCS.PHASECHK.TRANS64 P0, [R0+URZ], R2 ;  /* 0x00000002000085a7 */ /* 0x000ea400080010ff */
[----:B--2---:R-:W-:Y:S05]  /*9c20*/  @!P0 BRA `(.L_x_165) ;  /* 0xfffffffc00f08947 */ /* 0x004fea000383ffff */
[----:B------:R-:W-:Y:S05]  /*9c30*/  BRA `(.L_x_166) ;  /* 0xffffff9400e87947 */ /* 0x000fea000383ffff */
.L_x_47:
[----:B------:R-:W-:-:S07]  /*9c40*/  MOV R0, UR5 ;  /* 0x0000000500007c02 */ /* 0x000fce0008000f00 */
.L_x_167:
[----:B-1----:R1:W2:Y:S02]  /*9c50*/  SYNCS.PHASECHK.TRANS64.TRYWAIT P0, [R0+URZ], R2 ;  /* 0x00000002000075a7 */ /* 0x0022a400080011ff */
[----:B--2---:R-:W-:Y:S05]  /*9c60*/  @!P0 NANOSLEEP.SYNCS 0x989680 ;  /* 0x009896800000895d */ /* 0x004fea0003900000 */
[----:B------:R-:W2:Y:S02]  /*9c70*/  @!P0 SYNCS.PHASECHK.TRANS64 P0, [R0+URZ], R2 ;  /* 0x00000002000085a7 */ /* 0x000ea400080010ff */
[----:B--2---:R-:W-:Y:S05]  /*9c80*/  @!P0 BRA `(.L_x_167) ;  /* 0xfffffffc00f08947 */ /* 0x004fea000383ffff */
[----:B------:R-:W-:Y:S05]  /*9c90*/  BRA `(.L_x_168) ;  /* 0xffffff9400f87947 */ /* 0x000fea000383ffff */
.L_x_48:
[----:B------:R-:W-:-:S07]  /*9ca0*/  MOV R0, UR5 ;  /* 0x0000000500007c02 */ /* 0x000fce0008000f00 */
.L_x_169:
[----:B-1----:R1:W2:Y:S02]  /*9cb0*/  SYNCS.PHASECHK.TRANS64.TRYWAIT P0, [R0+URZ], R2 ;  /* 0x00000002000075a7 */ /* 0x0022a400080011ff */
[----:B--2---:R-:W-:Y:S05]  /*9cc0*/  @!P0 NANOSLEEP.SYNCS 0x989680 ;  /* 0x009896800000895d */ /* 0x004fea0003900000 */
[----:B------:R-:W2:Y:S02]  /*9cd0*/  @!P0 SYNCS.PHASECHK.TRANS64 P0, [R0+URZ], R2 ;  /* 0x00000002000085a7 */ /* 0x000ea400080010ff */
[----:B--2---:R-:W-:Y:S05]  /*9ce0*/  @!P0 BRA `(.L_x_169) ;  /* 0xfffffffc00f08947 */ /* 0x004fea000383ffff */
[----:B------:R-:W-:Y:S05]  /*9cf0*/  BRA `(.L_x_170) ;  /* 0xffffff9800087947 */ /* 0x000fea000383ffff */
.L_x_49:
[----:B------:R-:W-:-:S07]  /*9d00*/  MOV R0, UR5 ;  /* 0x0000000500007c02 */ /* 0x000fce0008000f00 */
.L_x_171:
[----:B-1----:R1:W2:Y:S02]  /*9d10*/  SYNCS.PHASECHK.TRANS64.TRYWAIT P0, [R0+URZ], R2 ;  /* 0x00000002000075a7 */ /* 0x0022a400080011ff */
[----:B--2---:R-:W-:Y:S05]  /*9d20*/  @!P0 NANOSLEEP.SYNCS 0x989680 ;  /* 0x009896800000895d */ /* 0x004fea0003900000 */
[----:B------:R-:W2:Y:S02]  /*9d30*/  @!P0 SYNCS.PHASECHK.TRANS64 P0, [R0+URZ], R2 ;  /* 0x00000002000085a7 */ /* 0x000ea400080010ff */
[----:B--2---:R-:W-:Y:S05]  /*9d40*/  @!P0 BRA `(.L_x_171) ;  /* 0xfffffffc00f08947 */ /* 0x004fea000383ffff */
[----:B------:R-:W-:Y:S05]  /*9d50*/  BRA `(.L_x_172) ;  /* 0xffffff9800187947 */ /* 0x000fea000383ffff */
.L_x_52:
[----:B------:R-:W-:-:S07]  /*9d60*/  MOV R4, UR4 ;  /* 0x0000000400047c02 */ /* 0x000fce0008000f00 */
.L_x_173:
[----:B--2---:R2:W3:Y:S02]  /*9d70*/  SYNCS.PHASECHK.TRANS64.TRYWAIT P1, [R4+URZ+0x168], R6 ;  /* 0x00016806040075a7 */ /* 0x0044e400080211ff */
[----:B---3--:R-:W-:Y:S05]  /*9d80*/  @!P1 NANOSLEEP.SYNCS 0x989680 ;  /* 0x009896800000995d */ /* 0x008fea0003900000 */
[----:B------:R-:W3:Y:S02]  /*9d90*/  @!P1 SYNCS.PHASECHK.TRANS64 P1, [R4+URZ+0x168], R6 ;  /* 0x00016806040095a7 */ /* 0x000ee400080210ff */
[----:B---3--:R-:W-:Y:S05]  /*9da0*/  @!P1 BRA `(.L_x_173) ;  /* 0xfffffffc00f09947 */ /* 0x008fea000383ffff */
[----:B------:R-:W-:Y:S05]  /*9db0*/  BRA `(.L_x_174) ;  /* 0xffffff9800887947 */ /* 0x000fea000383ffff */
.L_x_53:
[----:B--2---:R-:W-:-:S07]  /*9dc0*/  MOV R4, UR4 ;  /* 0x0000000400047c02 */ /* 0x004fce0008000f00 */
.L_x_175:
[----:B--2---:R2:W3:Y:S02]  /*9dd0*/  SYNCS.PHASECHK.TRANS64.TRYWAIT P1, [R4+URZ+0x160], R5 ;  /* 0x00016005040075a7 */ /* 0x0044e400080211ff */
[----:B---3--:R-:W-:Y:S05]  /*9de0*/  @!P1 NANOSLEEP.SYNCS 0x989680 ;  /* 0x009896800000995d */ /* 0x008fea0003900000 */
[----:B------:R-:W3:Y:S02]  /*9df0*/  @!P1 SYNCS.PHASECHK.TRANS64 P1, [R4+URZ+0x160], R5 ;  /* 0x00016005040095a7 */ /* 0x000ee400080210ff */
[----:B---3--:R-:W-:Y:S05]  /*9e00*/  @!P1 BRA `(.L_x_175) ;  /* 0xfffffffc00f09947 */ /* 0x008fea000383ffff */
[----:B------:R-:W-:Y:S05]  /*9e10*/  BRA `(.L_x_176) ;  /* 0xffffff9800907947 */ /* 0x000fea000383ffff */
.L_x_61:
[----:B------:R-:W-:-:S07]  /*9e20*/  MOV R0, UR19 ;  /* 0x0000001300007c02 */ /* 0x000fce0008000f00 */
.L_x_177:
[----:B-1----:R1:W2:Y:S02]  /*9e30*/  SYNCS.PHASECHK.TRANS64.TRYWAIT P0, [R0+URZ+0x160], R2 ;  /* 0x00016002000075a7 */ /* 0x0022a400080011ff */
[----:B--2---:R-:W-:Y:S05]  /*9e40*/  @!P0 NANOSLEEP.SYNCS 0x989680 ;  /* 0x009896800000895d */ /* 0x004fea0003900000 */
[----:B------:R-:W2:Y:S02]  /*9e50*/  @!P0 SYNCS.PHASECHK.TRANS64 P0, [R0+URZ+0x160], R2 ;  /* 0x00016002000085a7 */ /* 0x000ea400080010ff */
[----:B--2---:R-:W-:Y:S05]  /*9e60*/  @!P0 BRA `(.L_x_177) ;  /* 0xfffffffc00f08947 */ /* 0x004fea000383ffff */
[----:B------:R-:W-:Y:S05]  /*9e70*/  BRA `(.L_x_178) ;  /* 0xffffffa000047947 */ /* 0x000fea000383ffff */
.L_x_62:
[----:B------:R-:W-:-:S07]  /*9e80*/  MOV R0, UR23 ;  /* 0x0000001700007c02 */ /* 0x000fce0008000f00 */
.L_x_179:
[----:B-1----:R1:W2:Y:S02]  /*9e90*/  SYNCS.PHASECHK.TRANS64.TRYWAIT P0, [R0+URZ+0x180], R2 ;  /* 0x00018002000075a7 */ /* 0x0022a400080011ff */
[----:B--2---:R-:W-:Y:S05]  /*9ea0*/  @!P0 NANOSLEEP.SYNCS 0x989680 ;  /* 0x009896800000895d */ /* 0x004fea0003900000 */
[----:B------:R-:W2:Y:S02]  /*9eb0*/  @!P0 SYNCS.PHASECHK.TRANS64 P0, [R0+URZ+0x180], R2 ;  /* 0x00018002000085a7 */ /* 0x000ea400080010ff */
[----:B--2---:R-:W-:Y:S05]  /*9ec0*/  @!P0 BRA `(.L_x_179) ;  /* 0xfffffffc00f08947 */ /* 0x004fea000383ffff */
[----:B------:R-:W-:Y:S05]  /*9ed0*/  BRA `(.L_x_180) ;  /* 0xffffffa0001c7947 */ /* 0x000fea000383ffff */
.L_x_65:
[----:B-1----:R-:W-:Y:S07]  /*9ee0*/  MOV R0, UR15 ;  /* 0x0000000f00007c02 */ /* 0x002fee0008000f00 */
.L_x_181:
[----:B-1----:R1:W2:Y:S02]  /*9ef0*/  SYNCS.PHASECHK.TRANS64.TRYWAIT P0, [R0+URZ], R3 ;  /* 0x00000003000075a7 */ /* 0x0022a400080011ff */
[----:B--2---:R-:W-:Y:S05]  /*9f00*/  @!P0 NANOSLEEP.SYNCS 0x989680 ;  /* 0x009896800000895d */ /* 0x004fea0003900000 */
[----:B------:R-:W2:Y:S02]  /*9f10*/  @!P0 SYNCS.PHASECHK.TRANS64 P0, [R0+URZ], R3 ;  /* 0x00000003000085a7 */ /* 0x000ea400080010ff */
[----:B--2---:R-:W-:Y:S05]  /*9f20*/  @!P0 BRA `(.L_x_181) ;  /* 0xfffffffc00f08947 */ /* 0x004fea000383ffff */
[----:B------:R-:W-:Y:S05]  /*9f30*/  BRA `(.L_x_64) ;  /* 0xffffffa0004c7947 */ /* 0x000fea000383ffff */
.L_x_68:
[----:B------:R-:W-:-:S07]  /*9f40*/  MOV R0, UR4 ;  /* 0x0000000400007c02 */ /* 0x000fce0008000f00 */
.L_x_182:
[----:B-1----:R1:W3:Y:S02]  /*9f50*/  SYNCS.PHASECHK.TRANS64.TRYWAIT P0, [R0+URZ], R2 ;  /* 0x00000002000075a7 */ /* 0x0022e400080011ff */
[----:B---3--:R-:W-:Y:S05]  /*9f60*/  @!P0 NANOSLEEP.SYNCS 0x989680 ;  /* 0x009896800000895d */ /* 0x008fea0003900000 */
[----:B------:R-:W3:Y:S02]  /*9f70*/  @!P0 SYNCS.PHASECHK.TRANS64 P0, [R0+URZ], R2 ;  /* 0x00000002000085a7 */ /* 0x000ee400080010ff */
[----:B---3--:R-:W-:Y:S05]  /*9f80*/  @!P0 BRA `(.L_x_182) ;  /* 0xfffffffc00f08947 */ /* 0x008fea000383ffff */
[----:B------:R-:W-:Y:S05]  /*9f90*/  BRA `(.L_x_183) ;  /* 0xffffffa400107947 */ /* 0x000fea000383ffff */
.L_x_69:
[----:B------:R-:W-:-:S07]  /*9fa0*/  MOV R0, UR4 ;  /* 0x0000000400007c02 */ /* 0x000fce0008000f00 */
.L_x_184:
[----:B-1----:R1:W2:Y:S02]  /*9fb0*/  SYNCS.PHASECHK.TRANS64.TRYWAIT P0, [R0+URZ], R2 ;  /* 0x00000002000075a7 */ /* 0x0022a400080011ff */
[----:B--2---:R-:W-:Y:S05]  /*9fc0*/  @!P0 NANOSLEEP.SYNCS 0x989680 ;  /* 0x009896800000895d */ /* 0x004fea0003900000 */
[----:B------:R-:W2:Y:S02]  /*9fd0*/  @!P0 SYNCS.PHASECHK.TRANS64 P0, [R0+URZ], R2 ;  /* 0x00000002000085a7 */ /* 0x000ea400080010ff */
[----:B--2---:R-:W-:Y:S05]  /*9fe0*/  @!P0 BRA `(.L_x_184) ;  /* 0xfffffffc00f08947 */ /* 0x004fea000383ffff */
[----:B------:R-:W-:Y:S05]  /*9ff0*/  BRA `(.L_x_185) ;  /* 0xffffffa4001c7947 */ /* 0x000fea000383ffff */
.L_x_74:
[----:B------:R-:W-:Y:S07]  /*a000*/  MOV R0, UR31 ;  /* 0x0000001f00007c02 */ /* 0x000fee0008000f00 */
.L_x_186:
[----:B-1----:R1:W2:Y:S02]  /*a010*/  SYNCS.PHASECHK.TRANS64.TRYWAIT P0, [R0+URZ+0x160], R3 ;  /* 0x00016003000075a7 */ /* 0x0022a400080011ff */
[----:B--2---:R-:W-:Y:S05]  /*a020*/  @!P0 NANOSLEEP.SYNCS 0x989680 ;  /* 0x009896800000895d */ /* 0x004fea0003900000 */
[----:B------:R-:W2:Y:S02]  /*a030*/  @!P0 SYNCS.PHASECHK.TRANS64 P0, [R0+URZ+0x160], R3 ;  /* 0x00016003000085a7 */ /* 0x000ea400080010ff */
[----:B--2---:R-:W-:Y:S05]  /*a040*/  @!P0 BRA `(.L_x_186) ;  /* 0xfffffffc00f08947 */ /* 0x004fea000383ffff */
[----:B------:R-:W-:Y:S05]  /*a050*/  BRA `(.L_x_187) ;  /* 0xffffffa800c07947 */ /* 0x000fea000383ffff */
.L_x_77:
[----:B------:R-:W-:Y:S07]  /*a060*/  MOV R3, UR31 ;  /* 0x0000001f00037c02 */ /* 0x000fee0008000f00 */
.L_x_188:
[----:B-1----:R1:W2:Y:S02]  /*a070*/  SYNCS.PHASECHK.TRANS64.TRYWAIT P1, [R3+URZ+0x158], R8 ;  /* 0x00015808030075a7 */ /* 0x0022a400080211ff */
[----:B--2---:R-:W-:Y:S05]  /*a080*/  @!P1 NANOSLEEP.SYNCS 0x989680 ;  /* 0x009896800000995d */ /* 0x004fea0003900000 */
[----:B------:R-:W2:Y:S02]  /*a090*/  @!P1 SYNCS.PHASECHK.TRANS64 P1, [R3+URZ+0x158], R8 ;  /* 0x00015808030095a7 */ /* 0x000ea400080210ff */
[----:B--2---:R-:W-:Y:S05]  /*a0a0*/  @!P1 BRA `(.L_x_188) ;  /* 0xfffffffc00f09947 */ /* 0x004fea000383ffff */
[----:B------:R-:W-:Y:S05]  /*a0b0*/  BRA `(.L_x_76) ;  /* 0xffffffb000187947 */ /* 0x000fea000383ffff */
.L_x_80:
[----:B------:R-:W-:Y:S07]  /*a0c0*/  MOV R0, UR31 ;  /* 0x0000001f00007c02 */ /* 0x000fee0008000f00 */
.L_x_189:
[----:B-1----:R1:W2:Y:S02]  /*a0d0*/  SYNCS.PHASECHK.TRANS64.TRYWAIT P1, [R0+URZ+0x130], R8 ;  /* 0x00013008000075a7 */ /* 0x0022a400080211ff */
[----:B--2---:R-:W-:Y:S05]  /*a0e0*/  @!P1 NANOSLEEP.SYNCS 0x989680 ;  /* 0x009896800000995d */ /* 0x004fea0003900000 */
[----:B------:R-:W2:Y:S02]  /*a0f0*/  @!P1 SYNCS.PHASECHK.TRANS64 P1, [R0+URZ+0x130], R8 ;  /* 0x00013008000095a7 */ /* 0x000ea400080210ff */
[----:B--2---:R-:W-:Y:S05]  /*a100*/  @!P1 BRA `(.L_x_189) ;  /* 0xfffffffc00f09947 */ /* 0x004fea000383ffff */
[----:B------:R-:W-:Y:S05]  /*a110*/  BRA `(.L_x_190) ;  /* 0xffffffb400387947 */ /* 0x000fea000383ffff */
.L_x_81:
[----:B------:R-:W-:Y:S07]  /*a120*/  MOV R0, UR31 ;  /* 0x0000001f00007c02 */ /* 0x000fee0008000f00 */
.L_x_191:
[----:B-1----:R1:W2:Y:S02]  /*a130*/  SYNCS.PHASECHK.TRANS64.TRYWAIT P1, [R0+URZ+0x138], R8 ;  /* 0x00013808000075a7 */ /* 0x0022a400080211ff */
[----:B--2---:R-:W-:Y:S05]  /*a140*/  @!P1 NANOSLEEP.SYNCS 0x989680 ;  /* 0x009896800000995d */ /* 0x004fea0003900000 */
[----:B------:R-:W2:Y:S02]  /*a150*/  @!P1 SYNCS.PHASECHK.TRANS64 P1, [R0+URZ+0x138], R8 ;  /* 0x00013808000095a7 */ /* 0x000ea400080210ff */
[----:B--2---:R-:W-:Y:S05]  /*a160*/  @!P1 BRA `(.L_x_191) ;  /* 0xfffffffc00f09947 */ /* 0x004fea000383ffff */
[----:B------:R-:W-:Y:S05]  /*a170*/  BRA `(.L_x_192) ;  /* 0xffffffb400707947 */ /* 0x000fea000383ffff */
.L_x_82:
[----:B------:R-:W-:Y:S07]  /*a180*/  MOV R0, UR31 ;  /* 0x0000001f00007c02 */ /* 0x000fee0008000f00 */
.L_x_193:
[----:B-1----:R1:W2:Y:S02]  /*a190*/  SYNCS.PHASECHK.TRANS64.TRYWAIT P1, [R0+URZ+0x140], R8 ;  /* 0x00014008000075a7 */ /* 0x0022a400080211ff */
[----:B--2---:R-:W-:Y:S05]  /*a1a0*/  @!P1 NANOSLEEP.SYNCS 0x989680 ;  /* 0x009896800000995d */ /* 0x004fea0003900000 */
[----:B------:R-:W2:Y:S02]  /*a1b0*/  @!P1 SYNCS.PHASECHK.TRANS64 P1, [R0+URZ+0x140], R8 ;  /* 0x00014008000095a7 */ /* 0x000ea400080210ff */
[----:B--2---:R-:W-:Y:S05]  /*a1c0*/  @!P1 BRA `(.L_x_193) ;  /* 0xfffffffc00f09947 */ /* 0x004fea000383ffff */
[----:B------:R-:W-:Y:S05]  /*a1d0*/  BRA `(.L_x_194) ;  /* 0xffffffb400b87947 */ /* 0x000fea000383ffff */
.L_x_83:
[----:B------:R-:W-:Y:S07]  /*a1e0*/  MOV R0, UR31 ;  /* 0x0000001f00007c02 */ /* 0x000fee0008000f00 */
.L_x_195:
[----:B-1----:R1:W2:Y:S02]  /*a1f0*/  SYNCS.PHASECHK.TRANS64.TRYWAIT P0, [R0+URZ+0x148], R8 ;  /* 0x00014808000075a7 */ /* 0x0022a400080011ff */
[----:B--2---:R-:W-:Y:S05]  /*a200*/  @!P0 NANOSLEEP.SYNCS 0x989680 ;  /* 0x009896800000895d */ /* 0x004fea0003900000 */
[----:B------:R-:W2:Y:S02]  /*a210*/  @!P0 SYNCS.PHASECHK.TRANS64 P0, [R0+URZ+0x148], R8 ;  /* 0x00014808000085a7 */ /* 0x000ea400080010ff */
[----:B--2---:R-:W-:Y:S05]  /*a220*/  @!P0 BRA `(.L_x_195) ;  /* 0xfffffffc00f08947 */ /* 0x004fea000383ffff */
[----:B------:R-:W-:Y:S05]  /*a230*/  BRA `(.L_x_196) ;  /* 0xffffffb8000c7947 */ /* 0x000fea000383ffff */
.L_x_85:
[----:B------:R-:W-:-:S07]  /*a240*/  MOV R0, UR31 ;  /* 0x0000001f00007c02 */ /* 0x000fce0008000f00 */
.L_x_197:
[----:B-1----:R1:W2:Y:S02]  /*a250*/  SYNCS.PHASECHK.TRANS64.TRYWAIT P0, [R0+URZ+0x130], R2 ;  /* 0x00013002000075a7 */ /* 0x0022a400080011ff */
[----:B--2---:R-:W-:Y:S05]  /*a260*/  @!P0 NANOSLEEP.SYNCS 0x989680 ;  /* 0x009896800000895d */ /* 0x004fea0003900000 */
[----:B------:R-:W2:Y:S02]  /*a270*/  @!P0 SYNCS.PHASECHK.TRANS64 P0, [R0+URZ+0x130], R2 ;  /* 0x00013002000085a7 */ /* 0x000ea400080010ff */
[----:B--2---:R-:W-:Y:S05]  /*a280*/  @!P0 BRA `(.L_x_197) ;  /* 0xfffffffc00f08947 */ /* 0x004fea000383ffff */
[----:B------:R-:W-:Y:S05]  /*a290*/  BRA `(.L_x_198) ;  /* 0xffffffb800747947 */ /* 0x000fea000383ffff */
.L_x_86:
[----:B-1----:R-:W-:-:S07]  /*a2a0*/  MOV R0, UR31 ;  /* 0x0000001f00007c02 */ /* 0x002fce0008000f00 */
.L_x_199:
[----:B-1----:R1:W2:Y:S02]  /*a2b0*/  SYNCS.PHASECHK.TRANS64.TRYWAIT P0, [R0+URZ+0x138], R2 ;  /* 0x00013802000075a7 */ /* 0x0022a400080011ff */
[----:B--2---:R-:W-:Y:S05]  /*a2c0*/  @!P0 NANOSLEEP.SYNCS 0x989680 ;  /* 0x009896800000895d */ /* 0x004fea0003900000 */
[----:B------:R-:W2:Y:S02]  /*a2d0*/  @!P0 SYNCS.PHASECHK.TRANS64 P0, [R0+URZ+0x138], R2 ;  /* 0x00013802000085a7 */ /* 0x000ea400080010ff */
[----:B--2---:R-:W-:Y:S05]  /*a2e0*/  @!P0 BRA `(.L_x_199) ;  /* 0xfffffffc00f08947 */ /* 0x004fea000383ffff */
[----:B------:R-:W-:Y:S05]  /*a2f0*/  BRA `(.L_x_200) ;  /* 0xffffffb800647947 */ /* 0x000fea000383ffff */
.L_x_87:
[----:B-1----:R-:W-:-:S07]  /*a300*/  MOV R0, UR31 ;  /* 0x0000001f00007c02 */ /* 0x002fce0008000f00 */
.L_x_201:
[----:B-1----:R1:W2:Y:S02]  /*a310*/  SYNCS.PHASECHK.TRANS64.TRYWAIT P0, [R0+URZ+0x140], R2 ;  /* 0x00014002000075a7 */ /* 0x0022a400080011ff */
[----:B--2---:R-:W-:Y:S05]  /*a320*/  @!P0 NANOSLEEP.SYNCS 0x989680 ;  /* 0x009896800000895d */ /* 0x004fea0003900000 */
[----:B------:R-:W2:Y:S02]  /*a330*/  @!P0 SYNCS.PHASECHK.TRANS64 P0, [R0+URZ+0x140], R2 ;  /* 0x00014002000085a7 */ /* 0x000ea400080010ff */
[----:B--2---:R-:W-:Y:S05]  /*a340*/  @!P0 BRA `(.L_x_201) ;  /* 0xfffffffc00f08947 */ /* 0x004fea000383ffff */
[----:B------:R-:W-:Y:S05]  /*a350*/  BRA `(.L_x_202) ;  /* 0xffffffb800547947 */ /* 0x000fea000383ffff */
.L_x_89:
[----:B------:R-:W-:Y:S07]  /*a360*/  MOV R0, UR48 ;  /* 0x0000003000007c02 */ /* 0x000fee0008000f00 */
.L_x_203:
[----:B-1----:R1:W2:Y:S02]  /*a370*/  SYNCS.PHASECHK.TRANS64.TRYWAIT P0, [R0+URZ+0x160], R2 ;  /* 0x00016002000075a7 */ /* 0x0022a400080011ff */
[----:B--2---:R-:W-:Y:S05]  /*a380*/  @!P0 NANOSLEEP.SYNCS 0x989680 ;  /* 0x009896800000895d */ /* 0x004fea0003900000 */
[----:B------:R-:W2:Y:S02]  /*a390*/  @!P0 SYNCS.PHASECHK.TRANS64 P0, [R0+URZ+0x160], R2 ;  /* 0x00016002000085a7 */ /* 0x000ea400080010ff */
[----:B--2---:R-:W-:Y:S05]  /*a3a0*/  @!P0 BRA `(.L_x_203) ;  /* 0xfffffffc00f08947 */ /* 0x004fea000383ffff */
[----:B------:R-:W-:Y:S05]  /*a3b0*/  BRA `(.L_x_204) ;  /* 0xffffffbc00347947 */ /* 0x000fea000383ffff */
.L_x_100:
[----:B-1----:R-:W-:Y:S04]  /*a3c0*/  MOV R2, UR48 ;  /* 0x0000003000027c02 */ /* 0x002fe80008000f00 */
[----:B------:R1:W3:Y:S03]  /*a3d0*/  SYNCS.PHASECHK.TRANS64.TRYWAIT P1, [R2+URZ+0x110], R3 ;  /* 0x00011003020075a7 */ /* 0x0002e600080211ff */
[----:B---3--:R-:W-:Y:S05]  /*a3e0*/  @!P1 NANOSLEEP.SYNCS 0x989680 ;  /* 0x009896800000995d */ /* 0x008fea0003900000 */
[----:B------:R-:W3:Y:S02]  /*a3f0*/  @!P1 SYNCS.PHASECHK.TRANS64 P1, [R2+URZ+0x110], R3 ;  /* 0x00011003020095a7 */ /* 0x000ee400080210ff */
[----:B---3--:R-:W-:Y:S05]  /*a400*/  @!P1 BRA `(.L_x_100) ;  /* 0xfffffffc00ec9947 */ /* 0x008fea000383ffff */
[----:B------:R-:W-:Y:S05]  /*a410*/  BRA `(.L_x_99) ;  /* 0xffffffcc00807947 */ /* 0x000fea000383ffff */
.L_x_102:
[----:B-1----:R1:W4:Y:S02]  /*a420*/  SYNCS.PHASECHK.TRANS64.TRYWAIT P1, [R67+URZ+0x170], R0 ;  /* 0x00017000430075a7 */ /* 0x00232400080211ff */
[----:B----4-:R-:W-:Y:S05]  /*a430*/  @!P1 NANOSLEEP.SYNCS 0x989680 ;  /* 0x009896800000995d */ /* 0x010fea0003900000 */
[----:B------:R-:W4:Y:S02]  /*a440*/  @!P1 SYNCS.PHASECHK.TRANS64 P1, [R67+URZ+0x170], R0 ;  /* 0x00017000430095a7 */ /* 0x000f2400080210ff */
[----:B----4-:R-:W-:Y:S05]  /*a450*/  @!P1 BRA `(.L_x_102) ;  /* 0xfffffffc00f09947 */ /* 0x010fea000383ffff */
[----:B------:R-:W-:Y:S05]  /*a460*/  BRA `(.L_x_101) ;  /* 0xffffffcc009c7947 */ /* 0x000fea000383ffff */
.L_x_111:
[----:B--2---:R2:W4:Y:S02]  /*a470*/  SYNCS.PHASECHK.TRANS64.TRYWAIT P1, [R4+URZ+0x110], R0 ;  /* 0x00011000040075a7 */ /* 0x00452400080211ff */
[----:B----4-:R-:W-:Y:S05]  /*a480*/  @!P1 NANOSLEEP.SYNCS 0x989680 ;  /* 0x009896800000995d */ /* 0x010fea0003900000 */
[----:B------:R-:W4:Y:S02]  /*a490*/  @!P1 SYNCS.PHASECHK.TRANS64 P1, [R4+URZ+0x110], R0 ;  /* 0x00011000040095a7 */ /* 0x000f2400080210ff */
[----:B----4-:R-:W-:Y:S05]  /*a4a0*/  @!P1 BRA `(.L_x_111) ;  /* 0xfffffffc00f09947 */ /* 0x010fea000383ffff */
[----:B------:R-:W-:Y:S05]  /*a4b0*/  BRA `(.L_x_110) ;  /* 0xffffffd4008c7947 */ /* 0x000fea000383ffff */
.L_x_119:
[----:B-1----:R1:W4:Y:S02]  /*a4c0*/  SYNCS.PHASECHK.TRANS64.TRYWAIT P1, [R2+URZ+0x110], R4 ;  /* 0x00011004020075a7 */ /* 0x00232400080211ff */
[----:B----4-:R-:W-:Y:S05]  /*a4d0*/  @!P1 NANOSLEEP.SYNCS 0x989680 ;  /* 0x009896800000995d */ /* 0x010fea0003900000 */
[----:B------:R-:W4:Y:S02]  /*a4e0*/  @!P1 SYNCS.PHASECHK.TRANS64 P1, [R2+URZ+0x110], R4 ;  /* 0x00011004020095a7 */ /* 0x000f2400080210ff */
[----:B----4-:R-:W-:Y:S05]  /*a4f0*/  @!P1 BRA `(.L_x_119) ;  /* 0xfffffffc00f09947 */ /* 0x010fea000383ffff */
[----:B------:R-:W-:Y:S05]  /*a500*/  BRA `(.L_x_118) ;  /* 0xffffffdc00947947 */ /* 0x000fea000383ffff */
.L_x_127:
[----:B--2---:R2:W4:Y:S02]  /*a510*/  SYNCS.PHASECHK.TRANS64.TRYWAIT P1, [R3+URZ+0x110], R0 ;  /* 0x00011000030075a7 */ /* 0x00452400080211ff */
[----:B----4-:R-:W-:Y:S05]  /*a520*/  @!P1 NANOSLEEP.SYNCS 0x989680 ;  /* 0x009896800000995d */ /* 0x010fea0003900000 */
[----:B------:R-:W4:Y:S02]  /*a530*/  @!P1 SYNCS.PHASECHK.TRANS64 P1, [R3+URZ+0x110], R0 ;  /* 0x00011000030095a7 */ /* 0x000f2400080210ff */
[----:B----4-:R-:W-:Y:S05]  /*a540*/  @!P1 BRA `(.L_x_127) ;  /* 0xfffffffc00f09947 */ /* 0x010fea000383ffff */
[----:B------:R-:W-:Y:S05]  /*a550*/  BRA `(.L_x_126) ;  /* 0xffffffe400987947 */ /* 0x000fea000383ffff */
        .weak           $__internal_0_$__cuda_sm10x_tcgen05_guardrail_trap_col_being_dealloced_not_returned_by_alloc
        .type           $__internal_0_$__cuda_sm10x_tcgen05_guardrail_trap_col_being_dealloced_not_returned_by_alloc,@function
        .size           $__internal_0_$__cuda_sm10x_tcgen05_guardrail_trap_col_being_dealloced_not_returned_by_alloc,($__internal_1_$__cuda_sm10x_tcgen05_guardrail_trap_phase_invalid_during_alloc - $__internal_0_$__cuda_sm10x_tcgen05_guardrail_trap_col_being_dealloced_not_returned_by_alloc)
$__internal_0_$__cuda_sm10x_tcgen05_guardrail_trap_col_being_dealloced_not_returned_by_alloc:
[----:B------:R-:W-:Y:S05]  /*a560*/  BPT.TRAP 0x1 ;  /* 0x000000040000795c */ /* 0x000fea0000300000 */
[----:B------:R-:W-:-:S04]  /*a570*/  HFMA2 R3, -RZ, RZ, 0, 0 ;  /* 0x00000000ff037431 */ /* 0x000fc800000001ff */
[----:B------:R-:W-:Y:S05]  /*a580*/  RET.REL.NODEC R2 `(_ZN7cutlass13device_kernelINS_4conv6kernel13ConvUniversalINS1_16ConvProblemShapeILNS1_8OperatorE2ELi2EEENS1_10collective14CollectiveConvINS1_47MainloopSm100TmaUmmaWarpSpecializedImplicitGemmILS5_2ELi17ELi2ELi1ELi2EN4cute5tupleIJNSA_1CILi1EEESD_SD_EEEEENSB_IJNSC_ILi64EEENSB_IJNSC_ILi128EEEEEENSB_IJNSC_ILi32EEEEEEEEENS_10bfloat16_tESM_NSA_8TiledMMAINSA_8MMA_AtomIJNSA_20SM100_MMA_F16BF16_SSISM_SM_fLi64ELi128ELNSA_4UMMA5MajorE1ELSR_1ELNSQ_7ScaleInE0ELSS_0EEEEEENSA_6LayoutISE_NSB_IJNSC_ILi0EEESW_SW_EEEEENSB_IJNSA_10UnderscoreESZ_SZ_EEEEENS7_6detail27Sm100ImplicitGemmTileTraitsINSA_13SM90_TMA_LOADENSA_14ComposedLayoutINSA_7SwizzleILi3ELi4ELi3EEENSA_18smem_ptr_flag_bitsILi16EEENSV_INSB_IJSG_NSC_ILi8EEEEEENSB_IJSD_SG_EEEEEEEvEENS13_INSA_20SM90_TMA_LOAD_IM2COLES1E_vEEEENS_8epilogue10collective18CollectiveEpilogueINS1J_23Sm100TmaWarpSpecializedILi4ELi2ELi16ELb1ELb0EEEJSL_NSB_IJNSV_ISG_SD_EENSV_ISJ_SD_EEEEESM_NSB_IJlNSB_IJSD_llEEESW_EEESM_S1S_NS1J_6fusion15FusionCallbacksIS1N_NS1T_17LinearCombinationISM_fSM_fLNS_15FloatRoundStyleE2EEESL_S1Q_JEEENSA_5SM1004TMEM4LOAD26SM100_TMEM_LOAD_16dp256b4xES14_NS15_INS16_ILi2ELi4ELi3EEES19_NSV_INSB_IJS1A_SJ_EEENSB_IJSJ_SD_EEEEEEENSA_17SM75_U32x4_LDSM_NENSA_14SM90_TMA_STOREES27_NSA_17SM90_U32x4_STSM_NENSA_39AutoVectorizingCopyWithAssumedAlignmentILi128EEEEEEvvEEEEvNT_6ParamsE) ;  /* 0xffffff58029c7950 */ /* 0x000fea0003c3ffff */
        .weak           $__internal_1_$__cuda_sm10x_tcgen05_guardrail_trap_phase_invalid_during_alloc
        .type           $__internal_1_$__cuda_sm10x_tcgen05_guardrail_trap_phase_invalid_during_alloc,@function
        .size           $__internal_1_$__cuda_sm10x_tcgen05_guardrail_trap_phase_invalid_during_alloc,($__internal_2_$__cuda_sm10x_tcgen05_guardrail_trap_unallocated_columns_being_dealloced - $__internal_1_$__cuda_sm10x_tcgen05_guardrail_trap_phase_invalid_during_alloc)
$__internal_1_$__cuda_sm10x_tcgen05_guardrail_trap_phase_invalid_during_alloc:
[----:B------:R-:W-:Y:S05]  /*a590*/  BPT.TRAP 0x1 ;  /* 0x000000040000795c */ /* 0x000fea0000300000 */
[----:B------:R-:W-:-:S04]  /*a5a0*/  MOV R3, 0x0 ;  /* 0x0000000000037802 */ /* 0x000fc80000000f00 */
[----:B------:R-:W-:Y:S05]  /*a5b0*/  RET.REL.NODEC R2 `(_ZN7cutlass13device_kernelINS_4conv6kernel13ConvUniversalINS1_16ConvProblemShapeILNS1_8OperatorE2ELi2EEENS1_10collective14CollectiveConvINS1_47MainloopSm100TmaUmmaWarpSpecializedImplicitGemmILS5_2ELi17ELi2ELi1ELi2EN4cute5tupleIJNSA_1CILi1EEESD_SD_EEEEENSB_IJNSC_ILi64EEENSB_IJNSC_ILi128EEEEEENSB_IJNSC_ILi32EEEEEEEEENS_10bfloat16_tESM_NSA_8TiledMMAINSA_8MMA_AtomIJNSA_20SM100_MMA_F16BF16_SSISM_SM_fLi64ELi128ELNSA_4UMMA5MajorE1ELSR_1ELNSQ_7ScaleInE0ELSS_0EEEEEENSA_6LayoutISE_NSB_IJNSC_ILi0EEESW_SW_EEEEENSB_IJNSA_10UnderscoreESZ_SZ_EEEEENS7_6detail27Sm100ImplicitGemmTileTraitsINSA_13SM90_TMA_LOADENSA_14ComposedLayoutINSA_7SwizzleILi3ELi4ELi3EEENSA_18smem_ptr_flag_bitsILi16EEENSV_INSB_IJSG_NSC_ILi8EEEEEENSB_IJSD_SG_EEEEEEEvEENS13_INSA_20SM90_TMA_LOAD_IM2COLES1E_vEEEENS_8epilogue10collective18CollectiveEpilogueINS1J_23Sm100TmaWarpSpecializedILi4ELi2ELi16ELb1ELb0EEEJSL_NSB_IJNSV_ISG_SD_EENSV_ISJ_SD_EEEEESM_NSB_IJlNSB_IJSD_llEEESW_EEESM_S1S_NS1J_6fusion15FusionCallbacksIS1N_NS1T_17LinearCombinationISM_fSM_fLNS_15FloatRoundStyleE2EEESL_S1Q_JEEENSA_5SM1004TMEM4LOAD26SM100_TMEM_LOAD_16dp256b4xES14_NS15_INS16_ILi2ELi4ELi3EEES19_NSV_INSB_IJS1A_SJ_EEENSB_IJSJ_SD_EEEEEEENSA_17SM75_U32x4_LDSM_NENSA_14SM90_TMA_STOREES27_NSA_17SM90_U32x4_STSM_NENSA_39AutoVectorizingCopyWithAssumedAlignmentILi128EEEEEEvvEEEEvNT_6ParamsE) ;  /* 0xffffff5802907950 */ /* 0x000fea0003c3ffff */
        .weak           $__internal_2_$__cuda_sm10x_tcgen05_guardrail_trap_unallocated_columns_being_dealloced
        .type           $__internal_2_$__cuda_sm10x_tcgen05_guardrail_trap_unallocated_columns_being_dealloced,@function
        .size           $__internal_2_$__cuda_sm10x_tcgen05_guardrail_trap_unallocated_columns_being_dealloced,(.L_x_206 - $__internal_2_$__cuda_sm10x_tcgen05_guardrail_trap_unallocated_columns_being_dealloced)
$__internal_2_$__cuda_sm10x_tcgen05_guardrail_trap_unallocated_columns_being_dealloced:
[----:B------:R-:W-:Y:S05]  /*a5c0*/  BPT.TRAP 0x1 ;  /* 0x000000040000795c */ /* 0x000fea0000300000 */
[----:B------:R-:W-:-:S04]  /*a5d0*/  HFMA2 R3, -RZ, RZ, 0, 0 ;  /* 0x00000000ff037431 */ /* 0x000fc800000001ff */
[----:B------:R-:W-:Y:S05]  /*a5e0*/  RET.REL.NODEC R2 `(_ZN7cutlass13device_kernelINS_4conv6kernel13ConvUniversalINS1_16ConvProblemShapeILNS1_8OperatorE2ELi2EEENS1_10collective14CollectiveConvINS1_47MainloopSm100TmaUmmaWarpSpecializedImplicitGemmILS5_2ELi17ELi2ELi1ELi2EN4cute5tupleIJNSA_1CILi1EEESD_SD_EEEEENSB_IJNSC_ILi64EEENSB_IJNSC_ILi128EEEEEENSB_IJNSC_ILi32EEEEEEEEENS_10bfloat16_tESM_NSA_8TiledMMAINSA_8MMA_AtomIJNSA_20SM100_MMA_F16BF16_SSISM_SM_fLi64ELi128ELNSA_4UMMA5MajorE1ELSR_1ELNSQ_7ScaleInE0ELSS_0EEEEEENSA_6LayoutISE_NSB_IJNSC_ILi0EEESW_SW_EEEEENSB_IJNSA_10UnderscoreESZ_SZ_EEEEENS7_6detail27Sm100ImplicitGemmTileTraitsINSA_13SM90_TMA_LOADENSA_14ComposedLayoutINSA_7SwizzleILi3ELi4ELi3EEENSA_18smem_ptr_flag_bitsILi16EEENSV_INSB_IJSG_NSC_ILi8EEEEEENSB_IJSD_SG_EEEEEEEvEENS13_INSA_20SM90_TMA_LOAD_IM2COLES1E_vEEEENS_8epilogue10collective18CollectiveEpilogueINS1J_23Sm100TmaWarpSpecializedILi4ELi2ELi16ELb1ELb0EEEJSL_NSB_IJNSV_ISG_SD_EENSV_ISJ_SD_EEEEESM_NSB_IJlNSB_IJSD_llEEESW_EEESM_S1S_NS1J_6fusion15FusionCallbacksIS1N_NS1T_17LinearCombinationISM_fSM_fLNS_15FloatRoundStyleE2EEESL_S1Q_JEEENSA_5SM1004TMEM4LOAD26SM100_TMEM_LOAD_16dp256b4xES14_NS15_INS16_ILi2ELi4ELi3EEES19_NSV_INSB_IJS1A_SJ_EEENSB_IJSJ_SD_EEEEEEENSA_17SM75_U32x4_LDSM_NENSA_14SM90_TMA_STOREES27_NSA_17SM90_U32x4_STSM_NENSA_39AutoVectorizingCopyWithAssumedAlignmentILi128EEEEEEvvEEEEvNT_6ParamsE) ;  /* 0xffffff5802847950 */ /* 0x000fea0003c3ffff */
.L_x_205:
[----:B------:R-:W-:-:S00]  /*a5f0*/  BRA `(.L_x_205) ;  /* 0xfffffffc00fc7947 */ /* 0x000fc0000383ffff */
[----:B------:R-:W-:-:S00]  /*a600*/  NOP ;  /* 0x0000000000007918 */ /* 0x000fc00000000000 */
[----:B------:R-:W-:-:S00]  /*a610*/  NOP ;  /* 0x0000000000007918 */ /* 0x000fc00000000000 */
[----:B------:R-:W-:-:S00]  /*a620*/  NOP ;  /* 0x0000000000007918 */ /* 0x000fc00000000000 */
[----:B------:R-:W-:-:S00]  /*a630*/  NOP ;  /* 0x0000000000007918 */ /* 0x000fc00000000000 */
[----:B------:R-:W-:-:S00]  /*a640*/  NOP ;  /* 0x0000000000007918 */ /* 0x000fc00000000000 */
[----:B------:R-:W-:-:S00]  /*a650*/  NOP ;  /* 0x0000000000007918 */ /* 0x000fc00000000000 */
[----:B------:R-:W-:-:S00]  /*a660*/  NOP ;  /* 0x0000000000007918 */ /* 0x000fc00000000000 */
[----:B------:R-:W-:-:S00]  /*a670*/  NOP ;  /* 0x0000000000007918 */ /* 0x000fc00000000000 */
.L_x_206:


//--------------------- .nv.global.init           --------------------------
	.section	.nv.global.init,"aw",@progbits
.nv.global.init:
	.type		$str$29,@object
	.size		$str$29,($str$30 - $str$29)
$str$29:
        /*0000*/ 	.byte	0x28, 0x61, 0x64, 0x64, 0x72, 0x65, 0x73, 0x73, 0x20, 0x26, 0x20, 0x6d, 0x61, 0x73, 0x6b, 0x29
        /*0010*/ 	.byte	0x20, 0x3d, 0x3d, 0x20, 0x30, 0x00
	.type		$str$30,@object
	.size		$str$30,($str$28 - $str$30)
$str$30:
        /*0016*/ 	.byte	0x2f, 0x74, 0x6d, 0x70, 0x2f, 0x63, 0x75, 0x74, 0x6c, 0x61, 0x73, 0x73, 0x5f, 0x73, 0x77, 0x65
        /*0026*/ 	.byte	0x65, 0x70, 0x5f, 0x73, 0x72, 0x63, 0x2f, 0x69, 0x6e, 0x63, 0x6c, 0x75, 0x64, 0x65, 0x2f, 0x63
        /*0036*/ 	.byte	0x75, 0x74, 0x65, 0x2f, 0x70, 0x6f, 0x69, 0x6e, 0x74, 0x65, 0x72, 0x5f, 0x66, 0x6c, 0x61, 0x67
        /*0046*/ 	.byte	0x67, 0x65, 0x64, 0x2e, 0x68, 0x70, 0x70, 0x00
	.type		$str$28,@object
	.size		$str$28,($str$27 - $str$28)
$str$28:
        /*004e*/ 	.byte	0x2f, 0x74, 0x6d, 0x70, 0x2f, 0x63, 0x75, 0x74, 0x6c, 0x61, 0x73, 0x73, 0x5f, 0x73, 0x77, 0x65
        /*005e*/ 	.byte	0x65, 0x70, 0x5f, 0x73, 0x72, 0x63, 0x2f, 0x69, 0x6e, 0x63, 0x6c, 0x75, 0x64, 0x65, 0x2f, 0x63
        /*006e*/ 	.byte	0x75, 0x74, 0x65, 0x2f, 0x61, 0x74, 0x6f, 0x6d, 0x2f, 0x63, 0x6f, 0x70, 0x79, 0x5f, 0x74, 0x72
        /*007e*/ 	.byte	0x61, 0x69, 0x74, 0x73, 0x5f, 0x73, 0x6d, 0x31, 0x30, 0x30, 0x2e, 0x68, 0x70, 0x70, 0x00
	.type		$str$27,@object
	.size		$str$27,(__unnamed_1 - $str$27)
$str$27:
        /*008d*/ 	.byte	0x28, 0x28, 0x75, 0x69, 0x6e, 0x74, 0x33, 0x32, 0x5f, 0x74, 0x28, 0x74, 0x68, 0x72, 0x65, 0x61
        /*009d*/ 	.byte	0x64, 0x49, 0x64, 0x78, 0x2e, 0x78, 0x29, 0x20, 0x2f, 0x20, 0x33, 0x32, 0x29, 0x20, 0x25, 0x20
        /*00ad*/ 	.byte	0x34, 0x29, 0x20, 0x3d, 0x3d, 0x20, 0x28, 0x28, 0x28, 0x74, 0x6d, 0x65, 0x6d, 0x5f, 0x61, 0x64
        /*00bd*/ 	.byte	0x64, 0x72, 0x20, 0x3e, 0x3e, 0x20, 0x31, 0x36, 0x29, 0x20, 0x2f, 0x20, 0x33, 0x32, 0x29, 0x20
        /*00cd*/ 	.byte	0x25, 0x20, 0x34, 0x29, 0x00
	.type		__unnamed_1,@object
	.size		__unnamed_1,(__unnamed_2 - __unnamed_1)
__unnamed_1:
        /*00d2*/ 	.byte	0x61, 0x75, 0x74, 0x6f, 0x20, 0x63, 0x75, 0x74, 0x65, 0x3a, 0x3a, 0x61, 0x73, 0x5f, 0x70, 0x6f
        /* <DEDUP_REMOVED lines=24> */
        /*0262*/ 	.byte	0x30, 0x34, 0x38, 0x3e, 0x3e, 0x3e, 0x3e, 0x5d, 0x00
	.type		__unnamed_2,@object
	.size		__unnamed_2,(.L_2 - __unnamed_2)
__unnamed_2:
        /* <DEDUP_REMOVED lines=45> */
        /*053b*/ 	.byte	0x3e, 0x3e, 0x3e, 0x5d, 0x00
.L_2:


//--------------------- .nv.shared._ZN7cutlass13device_kernelINS_4conv6kernel13ConvUniversalINS1_16ConvProblemShapeILNS1_8OperatorE2ELi2EEENS1_10collective14CollectiveConvINS1_47MainloopSm100TmaUmmaWarpSpecializedImplicitGemmILS5_2ELi17ELi2ELi1ELi2EN4cute5tupleIJNSA_1CILi1EEESD_SD_EEEEENSB_IJNSC_ILi64EEENSB_IJNSC_ILi128EEEEEENSB_IJNSC_ILi32EEEEEEEEENS_10bfloat16_tESM_NSA_8TiledMMAINSA_8MMA_AtomIJNSA_20SM100_MMA_F16BF16_SSISM_SM_fLi64ELi128ELNSA_4UMMA5MajorE1ELSR_1ELNSQ_7ScaleInE0ELSS_0EEEEEENSA_6LayoutISE_NSB_IJNSC_ILi0EEESW_SW_EEEEENSB_IJNSA_10UnderscoreESZ_SZ_EEEEENS7_6detail27Sm100ImplicitGemmTileTraitsINSA_13SM90_TMA_LOADENSA_14ComposedLayoutINSA_7SwizzleILi3ELi4ELi3EEENSA_18smem_ptr_flag_bitsILi16EEENSV_INSB_IJSG_NSC_ILi8EEEEEENSB_IJSD_SG_EEEEEEEvEENS13_INSA_20SM90_TMA_LOAD_IM2COLES1E_vEEEENS_8epilogue10collective18CollectiveEpilogueINS1J_23Sm100TmaWarpSpecializedILi4ELi2ELi16ELb1ELb0EEEJSL_NSB_IJNSV_ISG_SD_EENSV_ISJ_SD_EEEEESM_NSB_IJlNSB_IJSD_llEEESW_EEESM_S1S_NS1J_6fusion15FusionCallbacksIS1N_NS1T_17LinearCombinationISM_fSM_fLNS_15FloatRoundStyleE2EEESL_S1Q_JEEENSA_5SM1004TMEM4LOAD26SM100_TMEM_LOAD_16dp256b4xES14_NS15_INS16_ILi2ELi4ELi3EEES19_NSV_INSB_IJS1A_SJ_EEENSB_IJSJ_SD_EEEEEEENSA_17SM75_U32x4_LDSM_NENSA_14SM90_TMA_STOREES27_NSA_17SM90_U32x4_STSM_NENSA_39AutoVectorizingCopyWithAssumedAlignmentILi128EEEEEEvvEEEEvNT_6ParamsE --------------------------
	.section	.nv.shared._ZN7cutlass13device_kernelINS_4conv6kernel13ConvUniversalINS1_16ConvProblemShapeILNS1_8OperatorE2ELi2EEENS1_10collective14CollectiveConvINS1_47MainloopSm100TmaUmmaWarpSpecializedImplicitGemmILS5_2ELi17ELi2ELi1ELi2EN4cute5tupleIJNSA_1CILi1EEESD_SD_EEEEENSB_IJNSC_ILi64EEENSB_IJNSC_ILi128EEEEEENSB_IJNSC_ILi32EEEEEEEEENS_10bfloat16_tESM_NSA_8TiledMMAINSA_8MMA_AtomIJNSA_20SM100_MMA_F16BF16_SSISM_SM_fLi64ELi128ELNSA_4UMMA5MajorE1ELSR_1ELNSQ_7ScaleInE0ELSS_0EEEEEENSA_6LayoutISE_NSB_IJNSC_ILi0EEESW_SW_EEEEENSB_IJNSA_10UnderscoreESZ_SZ_EEEEENS7_6detail27Sm100ImplicitGemmTileTraitsINSA_13SM90_TMA_LOADENSA_14ComposedLayoutINSA_7SwizzleILi3ELi4ELi3EEENSA_18smem_ptr_flag_bitsILi16EEENSV_INSB_IJSG_NSC_ILi8EEEEEENSB_IJSD_SG_EEEEEEEvEENS13_INSA_20SM90_TMA_LOAD_IM2COLES1E_vEEEENS_8epilogue10collective18CollectiveEpilogueINS1J_23Sm100TmaWarpSpecializedILi4ELi2ELi16ELb1ELb0EEEJSL_NSB_IJNSV_ISG_SD_EENSV_ISJ_SD_EEEEESM_NSB_IJlNSB_IJSD_llEEESW_EEESM_S1S_NS1J_6fusion15FusionCallbacksIS1N_NS1T_17LinearCombinationISM_fSM_fLNS_15FloatRoundStyleE2EEESL_S1Q_JEEENSA_5SM1004TMEM4LOAD26SM100_TMEM_LOAD_16dp256b4xES14_NS15_INS16_ILi2ELi4ELi3EEES19_NSV_INSB_IJS1A_SJ_EEENSB_IJSJ_SD_EEEEEEENSA_17SM75_U32x4_LDSM_NENSA_14SM90_TMA_STOREES27_NSA_17SM90_U32x4_STSM_NENSA_39AutoVectorizingCopyWithAssumedAlignmentILi128EEEEEEvvEEEEvNT_6ParamsE,"aw",@nobits
	.sectionflags	@""
	.align	16
	.zero		1024


//--------------------- .nv.shared.reserved.0     --------------------------
	.section	.nv.shared.reserved.0,"aw",@nobits
	.weak		__nv_reservedSMEM_offset_0_alias
	.size		__nv_reservedSMEM_offset_0_alias, 0, 64
	.other		__nv_reservedSMEM_offset_0_alias,@"STO_CUDA_RESERVED_SHARED STV_DEFAULT"
__nv_reservedSMEM_offset_0_alias:
	.zero		0
.nv.shared.reserved.0:
	.zero		64
	.weak		__nv_reservedSMEM_tcgen05_partition
	.type		__nv_reservedSMEM_tcgen05_partition,@object
	.size		__nv_reservedSMEM_tcgen05_partition,(.L_0 - __nv_reservedSMEM_tcgen05_partition)
__nv_reservedSMEM_tcgen05_partition:
	.zero		32
.L_0:


//--------------------- .nv.global                --------------------------
	.section	.nv.global,"aw",@nobits
.nv.global:
	.type		_ZN39_INTERNAL_fee1397f_4_k_cu_dab6b9cd_30674cute1_E,@object
	.size		_ZN39_INTERNAL_fee1397f_4_k_cu_dab6b9cd_30674cute1_E,(_ZN39_INTERNAL_fee1397f_4_k_cu_dab6b9cd_30674cuda3std3__45__cpo6cbeginE - _ZN39_INTERNAL_fee1397f_4_k_cu_dab6b9cd_30674cute1_E)
_ZN39_INTERNAL_fee1397f_4_k_cu_dab6b9cd_30674cute1_E:
	.zero		1
	.type		_ZN39_INTERNAL_fee1397f_4_k_cu_dab6b9cd_30674cuda3std3__45__cpo6cbeginE,@object
	.size		_ZN39_INTERNAL_fee1397f_4_k_cu_dab6b9cd_30674cuda3std3__45__cpo6cbeginE,(_ZN39_INTERNAL_fee1397f_4_k_cu_dab6b9cd_30674cuda3std3__48in_placeE - _ZN39_INTERNAL_fee1397f_4_k_cu_dab6b9cd_30674cuda3std3__45__cpo6cbeginE)
_ZN39_INTERNAL_fee1397f_4_k_cu_dab6b9cd_30674cuda3std3__45__cpo6cbeginE:
	.zero		1
	.type		_ZN39_INTERNAL_fee1397f_4_k_cu_dab6b9cd_30674cuda3std3__48in_placeE,@object
	.size		_ZN39_INTERNAL_fee1397f_4_k_cu_dab6b9cd_30674cuda3std3__48in_placeE,(_ZN39_INTERNAL_fee1397f_4_k_cu_dab6b9cd_30674cuda3std6ranges3__45__cpo9iter_moveE - _ZN39_INTERNAL_fee1397f_4_k_cu_dab6b9cd_30674cuda3std3__48in_placeE)
_ZN39_INTERNAL_fee1397f_4_k_cu_dab6b9cd_30674cuda3std3__48in_placeE:
	.zero		1
	.type		_ZN39_INTERNAL_fee1397f_4_k_cu_dab6b9cd_30674cuda3std6ranges3__45__cpo9iter_moveE,@object
	.size		_ZN39_INTERNAL_fee1397f_4_k_cu_dab6b9cd_30674cuda3std6ranges3__45__cpo9iter_moveE,(_ZN39_INTERNAL_fee1397f_4_k_cu_dab6b9cd_30674cuda3std3__45__cpo5beginE - _ZN39_INTERNAL_fee1397f_4_k_cu_dab6b9cd_30674cuda3std6ranges3__45__cpo9iter_moveE)
_ZN39_INTERNAL_fee1397f_4_k_cu_dab6b9cd_30674cuda3std6ranges3__45__cpo9iter_moveE:
	.zero		1
	.type		_ZN39_INTERNAL_fee1397f_4_k_cu_dab6b9cd_30674cuda3std3__45__cpo5beginE,@object
	.size		_ZN39_INTERNAL_fee1397f_4_k_cu_dab6b9cd_30674cuda3std3__45__cpo5beginE,(_ZN39_INTERNAL_fee1397f_4_k_cu_dab6b9cd_30674cuda3std3__441_GLOBAL__N__fee1397f_4_k_cu_dab6b9cd_30676ignoreE - _ZN39_INTERNAL_fee1397f_4_k_cu_dab6b9cd_30674cuda3std3__45__cpo5beginE)
_ZN39_INTERNAL_fee1397f_4_k_cu_dab6b9cd_30674cuda3std3__45__cpo5beginE:
	.zero		1
	.type		_ZN39_INTERNAL_fee1397f_4_k_cu_dab6b9cd_30674cuda3std3__441_GLOBAL__N__fee1397f_4_k_cu_dab6b9cd_30676ignoreE,@object
	.size		_ZN39_INTERNAL_fee1397f_4_k_cu_dab6b9cd_30674cuda3std3__441_GLOBAL__N__fee1397f_4_k_cu_dab6b9cd_30676ignoreE,(_ZN39_INTERNAL_fee1397f_4_k_cu_dab6b9cd_30674cute7productE - _ZN39_INTERNAL_fee1397f_4_k_cu_dab6b9cd_30674cuda3std3__441_GLOBAL__N__fee1397f_4_k_cu_dab6b9cd_30676ignoreE)
_ZN39_INTERNAL_fee1397f_4_k_cu_dab6b9cd_30674cuda3std3__441_GLOBAL__N__fee1397f_4_k_cu_dab6b9cd_30676ignoreE:
	.zero		1
	.type		_ZN39_INTERNAL_fee1397f_4_k_cu_dab6b9cd_30674cute7productE,@object
	.size		_ZN39_INTERNAL_fee1397f_4_k_cu_dab6b9cd_30674cute7productE,(_ZN39_INTERNAL_fee1397f_4_k_cu_dab6b9cd_30674cuda3std3__45__cpo3endE - _ZN39_INTERNAL_fee1397f_4_k_cu_dab6b9cd_30674cute7productE)
_ZN39_INTERNAL_fee1397f_4_k_cu_dab6b9cd_30674cute7productE:
	.zero		1
	.type		_ZN39_INTERNAL_fee1397f_4_k_cu_dab6b9cd_30674cuda3std3__45__cpo3endE,@object
	.size		_ZN39_INTERNAL_fee1397f_4_k_cu_dab6b9cd_30674cuda3std3__45__cpo3endE,(_ZN39_INTERNAL_fee1397f_4_k_cu_dab6b9cd_30674cuda3std3__419piecewise_constructE - _ZN39_INTERNAL_fee1397f_4_k_cu_dab6b9cd_30674cuda3std3__45__cpo3endE)
_ZN39_INTERNAL_fee1397f_4_k_cu_dab6b9cd_30674cuda3std3__45__cpo3endE:
	.zero		1
	.type		_ZN39_INTERNAL_fee1397f_4_k_cu_dab6b9cd_30674cuda3std3__419piecewise_constructE,@object
	.size		_ZN39_INTERNAL_fee1397f_4_k_cu_dab6b9cd_30674cuda3std3__419piecewise_constructE,(_ZN39_INTERNAL_fee1397f_4_k_cu_dab6b9cd_30674cuda3std3__45__cpo4cendE - _ZN39_INTERNAL_fee1397f_4_k_cu_dab6b9cd_30674cuda3std3__419piecewise_constructE)
_ZN39_INTERNAL_fee1397f_4_k_cu_dab6b9cd_30674cuda3std3__419piecewise_constructE:
	.zero		1
	.type		_ZN39_INTERNAL_fee1397f_4_k_cu_dab6b9cd_30674cuda3std3__45__cpo4cendE,@object
	.size		_ZN39_INTERNAL_fee1397f_4_k_cu_dab6b9cd_30674cuda3std3__45__cpo4cendE,(_ZN39_INTERNAL_fee1397f_4_k_cu_dab6b9cd_30674cuda3std6ranges3__45__cpo4swapE - _ZN39_INTERNAL_fee1397f_4_k_cu_dab6b9cd_30674cuda3std3__45__cpo4cendE)
_ZN39_INTERNAL_fee1397f_4_k_cu_dab6b9cd_30674cuda3std3__45__cpo4cendE:
	.zero		1
	.type		_ZN39_INTERNAL_fee1397f_4_k_cu_dab6b9cd_30674cuda3std6ranges3__45__cpo4swapE,@object
	.size		_ZN39_INTERNAL_fee1397f_4_k_cu_dab6b9cd_30674cuda3std6ranges3__45__cpo4swapE,(.L_10 - _ZN39_INTERNAL_fee1397f_4_k_cu_dab6b9cd_30674cuda3std6ranges3__45__cpo4swapE)
_ZN39_INTERNAL_fee1397f_4_k_cu_dab6b9cd_30674cuda3std6ranges3__45__cpo4swapE:
	.zero		1
.L_10:


//--------------------- .nv.constant0._ZN7cutlass13device_kernelINS_4conv6kernel13ConvUniversalINS1_16ConvProblemShapeILNS1_8OperatorE2ELi2EEENS1_10collective14CollectiveConvINS1_47MainloopSm100TmaUmmaWarpSpecializedImplicitGemmILS5_2ELi17ELi2ELi1ELi2EN4cute5tupleIJNSA_1CILi1EEESD_SD_EEEEENSB_IJNSC_ILi64EEENSB_IJNSC_ILi128EEEEEENSB_IJNSC_ILi32EEEEEEEEENS_10bfloat16_tESM_NSA_8TiledMMAINSA_8MMA_AtomIJNSA_20SM100_MMA_F16BF16_SSISM_SM_fLi64ELi128ELNSA_4UMMA5MajorE1ELSR_1ELNSQ_7ScaleInE0ELSS_0EEEEEENSA_6LayoutISE_NSB_IJNSC_ILi0EEESW_SW_EEEEENSB_IJNSA_10UnderscoreESZ_SZ_EEEEENS7_6detail27Sm100ImplicitGemmTileTraitsINSA_13SM90_TMA_LOADENSA_14ComposedLayoutINSA_7SwizzleILi3ELi4ELi3EEENSA_18smem_ptr_flag_bitsILi16EEENSV_INSB_IJSG_NSC_ILi8EEEEEENSB_IJSD_SG_EEEEEEEvEENS13_INSA_20SM90_TMA_LOAD_IM2COLES1E_vEEEENS_8epilogue10collective18CollectiveEpilogueINS1J_23Sm100TmaWarpSpecializedILi4ELi2ELi16ELb1ELb0EEEJSL_NSB_IJNSV_ISG_SD_EENSV_ISJ_SD_EEEEESM_NSB_IJlNSB_IJSD_llEEESW_EEESM_S1S_NS1J_6fusion15FusionCallbacksIS1N_NS1T_17LinearCombinationISM_fSM_fLNS_15FloatRoundStyleE2EEESL_S1Q_JEEENSA_5SM1004TMEM4LOAD26SM100_TMEM_LOAD_16dp256b4xES14_NS15_INS16_ILi2ELi4ELi3EEES19_NSV_INSB_IJS1A_SJ_EEENSB_IJSJ_SD_EEEEEEENSA_17SM75_U32x4_LDSM_NENSA_14SM90_TMA_STOREES27_NSA_17SM90_U32x4_STSM_NENSA_39AutoVectorizingCopyWithAssumedAlignmentILi128EEEEEEvvEEEEvNT_6ParamsE --------------------------
	.section	.nv.constant0._ZN7cutlass13device_kernelINS_4conv6kernel13ConvUniversalINS1_16ConvProblemShapeILNS1_8OperatorE2ELi2EEENS1_10collective14CollectiveConvINS1_47MainloopSm100TmaUmmaWarpSpecializedImplicitGemmILS5_2ELi17ELi2ELi1ELi2EN4cute5tupleIJNSA_1CILi1EEESD_SD_EEEEENSB_IJNSC_ILi64EEENSB_IJNSC_ILi128EEEEEENSB_IJNSC_ILi32EEEEEEEEENS_10bfloat16_tESM_NSA_8TiledMMAINSA_8MMA_AtomIJNSA_20SM100_MMA_F16BF16_SSISM_SM_fLi64ELi128ELNSA_4UMMA5MajorE1ELSR_1ELNSQ_7ScaleInE0ELSS_0EEEEEENSA_6LayoutISE_NSB_IJNSC_ILi0EEESW_SW_EEEEENSB_IJNSA_10UnderscoreESZ_SZ_EEEEENS7_6detail27Sm100ImplicitGemmTileTraitsINSA_13SM90_TMA_LOADENSA_14ComposedLayoutINSA_7SwizzleILi3ELi4ELi3EEENSA_18smem_ptr_flag_bitsILi16EEENSV_INSB_IJSG_NSC_ILi8EEEEEENSB_IJSD_SG_EEEEEEEvEENS13_INSA_20SM90_TMA_LOAD_IM2COLES1E_vEEEENS_8epilogue10collective18CollectiveEpilogueINS1J_23Sm100TmaWarpSpecializedILi4ELi2ELi16ELb1ELb0EEEJSL_NSB_IJNSV_ISG_SD_EENSV_ISJ_SD_EEEEESM_NSB_IJlNSB_IJSD_llEEESW_EEESM_S1S_NS1J_6fusion15FusionCallbacksIS1N_NS1T_17LinearCombinationISM_fSM_fLNS_15FloatRoundStyleE2EEESL_S1Q_JEEENSA_5SM1004TMEM4LOAD26SM100_TMEM_LOAD_16dp256b4xES14_NS15_INS16_ILi2ELi4ELi3EEES19_NSV_INSB_IJS1A_SJ_EEENSB_IJSJ_SD_EEEEEEENSA_17SM75_U32x4_LDSM_NENSA_14SM90_TMA_STOREES27_NSA_17SM90_U32x4_STSM_NENSA_39AutoVectorizingCopyWithAssumedAlignmentILi128EEEEEEvvEEEEvNT_6ParamsE,"a",@progbits
	.sectionflags	@""
	.align	4
.nv.constant0._ZN7cutlass13device_kernelINS_4conv6kernel13ConvUniversalINS1_16ConvProblemShapeILNS1_8OperatorE2ELi2EEENS1_10collective14CollectiveConvINS1_47MainloopSm100TmaUmmaWarpSpecializedImplicitGemmILS5_2ELi17ELi2ELi1ELi2EN4cute5tupleIJNSA_1CILi1EEESD_SD_EEEEENSB_IJNSC_ILi64EEENSB_IJNSC_ILi128EEEEEENSB_IJNSC_ILi32EEEEEEEEENS_10bfloat16_tESM_NSA_8TiledMMAINSA_8MMA_AtomIJNSA_20SM100_MMA_F16BF16_SSISM_SM_fLi64ELi128ELNSA_4UMMA5MajorE1ELSR_1ELNSQ_7ScaleInE0ELSS_0EEEEEENSA_6LayoutISE_NSB_IJNSC_ILi0EEESW_SW_EEEEENSB_IJNSA_10UnderscoreESZ_SZ_EEEEENS7_6detail27Sm100ImplicitGemmTileTraitsINSA_13SM90_TMA_LOADENSA_14ComposedLayoutINSA_7SwizzleILi3ELi4ELi3EEENSA_18smem_ptr_flag_bitsILi16EEENSV_INSB_IJSG_NSC_ILi8EEEEEENSB_IJSD_SG_EEEEEEEvEENS13_INSA_20SM90_TMA_LOAD_IM2COLES1E_vEEEENS_8epilogue10collective18CollectiveEpilogueINS1J_23Sm100TmaWarpSpecializedILi4ELi2ELi16ELb1ELb0EEEJSL_NSB_IJNSV_ISG_SD_EENSV_ISJ_SD_EEEEESM_NSB_IJlNSB_IJSD_llEEESW_EEESM_S1S_NS1J_6fusion15FusionCallbacksIS1N_NS1T_17LinearCombinationISM_fSM_fLNS_15FloatRoundStyleE2EEESL_S1Q_JEEENSA_5SM1004TMEM4LOAD26SM100_TMEM_LOAD_16dp256b4xES14_NS15_INS16_ILi2ELi4ELi3EEES19_NSV_INSB_IJS1A_SJ_EEENSB_IJSJ_SD_EEEEEEENSA_17SM75_U32x4_LDSM_NENSA_14SM90_TMA_STOREES27_NSA_17SM90_U32x4_STSM_NENSA_39AutoVectorizingCopyWithAssumedAlignmentILi128EEEEEEvvEEEEvNT_6ParamsE:
	.zero		2944


//--------------------- SYMBOLS --------------------------

	.type		.nv.reservedSmem.offset0,@object
	.size		.nv.reservedSmem.offset0,0x4
	.type		.nv.reservedSmem.cap,@object
	.size		.nv.reservedSmem.cap,0x4
	.type		__assertfail,@function
